	.target	sm_90a

	.elftype	@"ET_EXEC"


//--------------------- .note.nv.tkinfo           --------------------------
	.section	.note.nv.tkinfo,"",@"SHT_NOTE"
	.sectionflags	@"SHF_NOTE_NV_TKINFO"
	.tkinfo
        /*0018*/ 	.word	0x00000002
        /*0030*/ 	.string	""
        /*0030*/ 	.string	"ptxas"
        /*0030*/ 	.string	"Cuda compilation tools, release 13.0, V13.0.88"
        /*0030*/ 	.string	"Build cuda_13.0.r13.0/compiler.36424714_0"
        /*0030*/ 	.string	"-arch sm_90a -m 64 "



//--------------------- .note.nv.cuinfo           --------------------------
	.section	.note.nv.cuinfo,"",@"SHT_NOTE"
	.sectionflags	@"SHF_NOTE_NV_CUINFO"
        /*0018*/ 	.short	0x0002
        /*001a*/ 	.short	0x005a
        /*001c*/ 	.short	0x0082
	.zero		2


//--------------------- .nv.info                  --------------------------
	.section	.nv.info,"",@"SHT_CUDA_INFO"
	.align	4


	//----- nvinfo : EIATTR_REGCOUNT
	.align		4
        /*0000*/ 	.byte	0x04, 0x2f
        /*0002*/ 	.short	(.L_12 - .L_11)
	.align		4
.L_11:
        /*0004*/ 	.word	index@(_ZN7cutlass13device_kernelINS_4conv6kernel13ConvUniversalINS1_16ConvProblemShapeILNS1_8OperatorE0ELi3EEENS1_10collective14CollectiveConvINS1_46MainloopSm90TmaGmmaWarpSpecializedImplicitGemmILS5_0ELi37ELi3EN4cute5tupleIJNSA_1CILi1EEESD_SD_EEENS1_36KernelImplicitTmaWarpSpecializedSm90ELi1EEENSB_IJNSC_ILi64EEENSC_ILi128EEENSB_IJNSC_ILi32EEEEEEEEENS_12float_e4m3_tESM_NSA_8TiledMMAINSA_8MMA_AtomIJNSA_4SM904GMMA31MMA_64x128x32_F32E4M3E4M3_SS_TNILNSQ_7ScaleInE1ELSS_1EEEEEENSA_6LayoutISE_NSB_IJNSC_ILi0EEESW_SW_EEEEENSB_IJNSA_10UnderscoreESZ_SZ_EEEEENS7_6detail26Sm90ImplicitGemmTileTraitsINSA_20SM90_TMA_LOAD_IM2COLENSA_14ComposedLayoutINSA_7SwizzleILi1ELi4ELi3EEENSA_18smem_ptr_flag_bitsILi8EEENSV_INSB_IJNSB_IJNSC_ILi8EEES1A_EEENSB_IJSJ_SD_EEENSB_IJSD_NSC_ILi37EEEEEEEEENSB_IJNSB_IJSJ_NSC_ILi256EEEEEENSB_IJSD_SW_EEENSB_IJSW_NSC_ILi2048EEEEEEEEEEEEEvEENS13_INSA_13SM90_TMA_LOADENS15_IS17_S19_NSV_INSB_IJNSB_IJS1A_NSC_ILi16EEEEEES1C_S1E_EEENSB_IJS1H_S1I_NSB_IJSW_NSC_ILi4096EEEEEEEEEEEEEvEEEENS_8epilogue10collective6detail29Sm90TmaWarpSpecializedAdapterINS21_15DefaultEpilogueISM_NSB_IJNSB_IJllllEEESD_SW_EEES26_NS20_6thread17LinearCombinationISM_Li1EffLNS27_9ScaleType4KindE0ELNS_15FloatRoundStyleE2ESM_EENS_4gemm15EpilogueDefaultEEEEEvvEEEEvNT_6ParamsE)
        /*0008*/ 	.word	0x0000005a


	//----- nvinfo : EIATTR_FRAME_SIZE
	.align		4
.L_12:
        /*000c*/ 	.byte	0x04, 0x11
        /*000e*/ 	.short	(.L_14 - .L_13)
	.align		4
.L_13:
        /*0010*/ 	.word	index@(_ZN7cutlass13device_kernelINS_4conv6kernel13ConvUniversalINS1_16ConvProblemShapeILNS1_8OperatorE0ELi3EEENS1_10collective14CollectiveConvINS1_46MainloopSm90TmaGmmaWarpSpecializedImplicitGemmILS5_0ELi37ELi3EN4cute5tupleIJNSA_1CILi1EEESD_SD_EEENS1_36KernelImplicitTmaWarpSpecializedSm90ELi1EEENSB_IJNSC_ILi64EEENSC_ILi128EEENSB_IJNSC_ILi32EEEEEEEEENS_12float_e4m3_tESM_NSA_8TiledMMAINSA_8MMA_AtomIJNSA_4SM904GMMA31MMA_64x128x32_F32E4M3E4M3_SS_TNILNSQ_7ScaleInE1ELSS_1EEEEEENSA_6LayoutISE_NSB_IJNSC_ILi0EEESW_SW_EEEEENSB_IJNSA_10UnderscoreESZ_SZ_EEEEENS7_6detail26Sm90ImplicitGemmTileTraitsINSA_20SM90_TMA_LOAD_IM2COLENSA_14ComposedLayoutINSA_7SwizzleILi1ELi4ELi3EEENSA_18smem_ptr_flag_bitsILi8EEENSV_INSB_IJNSB_IJNSC_ILi8EEES1A_EEENSB_IJSJ_SD_EEENSB_IJSD_NSC_ILi37EEEEEEEEENSB_IJNSB_IJSJ_NSC_ILi256EEEEEENSB_IJSD_SW_EEENSB_IJSW_NSC_ILi2048EEEEEEEEEEEEEvEENS13_INSA_13SM90_TMA_LOADENS15_IS17_S19_NSV_INSB_IJNSB_IJS1A_NSC_ILi16EEEEEES1C_S1E_EEENSB_IJS1H_S1I_NSB_IJSW_NSC_ILi4096EEEEEEEEEEEEEvEEEENS_8epilogue10collective6detail29Sm90TmaWarpSpecializedAdapterINS21_15DefaultEpilogueISM_NSB_IJNSB_IJllllEEESD_SW_EEES26_NS20_6thread17LinearCombinationISM_Li1EffLNS27_9ScaleType4KindE0ELNS_15FloatRoundStyleE2ESM_EENS_4gemm15EpilogueDefaultEEEEEvvEEEEvNT_6ParamsE)
        /*0014*/ 	.word	0x00000000


	//----- nvinfo : EIATTR_MIN_STACK_SIZE
	.align		4
.L_14:
        /*0018*/ 	.byte	0x04, 0x12
        /*001a*/ 	.short	(.L_16 - .L_15)
	.align		4
.L_15:
        /*001c*/ 	.word	index@(_ZN7cutlass13device_kernelINS_4conv6kernel13ConvUniversalINS1_16ConvProblemShapeILNS1_8OperatorE0ELi3EEENS1_10collective14CollectiveConvINS1_46MainloopSm90TmaGmmaWarpSpecializedImplicitGemmILS5_0ELi37ELi3EN4cute5tupleIJNSA_1CILi1EEESD_SD_EEENS1_36KernelImplicitTmaWarpSpecializedSm90ELi1EEENSB_IJNSC_ILi64EEENSC_ILi128EEENSB_IJNSC_ILi32EEEEEEEEENS_12float_e4m3_tESM_NSA_8TiledMMAINSA_8MMA_AtomIJNSA_4SM904GMMA31MMA_64x128x32_F32E4M3E4M3_SS_TNILNSQ_7ScaleInE1ELSS_1EEEEEENSA_6LayoutISE_NSB_IJNSC_ILi0EEESW_SW_EEEEENSB_IJNSA_10UnderscoreESZ_SZ_EEEEENS7_6detail26Sm90ImplicitGemmTileTraitsINSA_20SM90_TMA_LOAD_IM2COLENSA_14ComposedLayoutINSA_7SwizzleILi1ELi4ELi3EEENSA_18smem_ptr_flag_bitsILi8EEENSV_INSB_IJNSB_IJNSC_ILi8EEES1A_EEENSB_IJSJ_SD_EEENSB_IJSD_NSC_ILi37EEEEEEEEENSB_IJNSB_IJSJ_NSC_ILi256EEEEEENSB_IJSD_SW_EEENSB_IJSW_NSC_ILi2048EEEEEEEEEEEEEvEENS13_INSA_13SM90_TMA_LOADENS15_IS17_S19_NSV_INSB_IJNSB_IJS1A_NSC_ILi16EEEEEES1C_S1E_EEENSB_IJS1H_S1I_NSB_IJSW_NSC_ILi4096EEEEEEEEEEEEEvEEEENS_8epilogue10collective6detail29Sm90TmaWarpSpecializedAdapterINS21_15DefaultEpilogueISM_NSB_IJNSB_IJllllEEESD_SW_EEES26_NS20_6thread17LinearCombinationISM_Li1EffLNS27_9ScaleType4KindE0ELNS_15FloatRoundStyleE2ESM_EENS_4gemm15EpilogueDefaultEEEEEvvEEEEvNT_6ParamsE)
        /*0020*/ 	.word	0x00000000
.L_16:


//--------------------- .nv.compat                --------------------------
	.section	.nv.compat,"",@"SHT_CUDA_COMPAT_INFO"
	.align	4
        /*0000*/ 	.byte	0x02, 0x09, 0x01, 0x00, 0x02, 0x02, 0x04, 0x00, 0x02, 0x05, 0x05, 0x00, 0x03, 0x07, 0x01, 0x01
        /*0010*/ 	.byte	0x02, 0x03, 0x01, 0x00, 0x02, 0x06, 0x01, 0x00, 0x04, 0x0b, 0x08, 0x00, 0x00, 0x00, 0x00, 0x00
        /*0020*/ 	.byte	0x00, 0x00, 0x00, 0x00


//--------------------- .nv.info._ZN7cutlass13device_kernelINS_4conv6kernel13ConvUniversalINS1_16ConvProblemShapeILNS1_8OperatorE0ELi3EEENS1_10collective14CollectiveConvINS1_46MainloopSm90TmaGmmaWarpSpecializedImplicitGemmILS5_0ELi37ELi3EN4cute5tupleIJNSA_1CILi1EEESD_SD_EEENS1_36KernelImplicitTmaWarpSpecializedSm90ELi1EEENSB_IJNSC_ILi64EEENSC_ILi128EEENSB_IJNSC_ILi32EEEEEEEEENS_12float_e4m3_tESM_NSA_8TiledMMAINSA_8MMA_AtomIJNSA_4SM904GMMA31MMA_64x128x32_F32E4M3E4M3_SS_TNILNSQ_7ScaleInE1ELSS_1EEEEEENSA_6LayoutISE_NSB_IJNSC_ILi0EEESW_SW_EEEEENSB_IJNSA_10UnderscoreESZ_SZ_EEEEENS7_6detail26Sm90ImplicitGemmTileTraitsINSA_20SM90_TMA_LOAD_IM2COLENSA_14ComposedLayoutINSA_7SwizzleILi1ELi4ELi3EEENSA_18smem_ptr_flag_bitsILi8EEENSV_INSB_IJNSB_IJNSC_ILi8EEES1A_EEENSB_IJSJ_SD_EEENSB_IJSD_NSC_ILi37EEEEEEEEENSB_IJNSB_IJSJ_NSC_ILi256EEEEEENSB_IJSD_SW_EEENSB_IJSW_NSC_ILi2048EEEEEEEEEEEEEvEENS13_INSA_13SM90_TMA_LOADENS15_IS17_S19_NSV_INSB_IJNSB_IJS1A_NSC_ILi16EEEEEES1C_S1E_EEENSB_IJS1H_S1I_NSB_IJSW_NSC_ILi4096EEEEEEEEEEEEEvEEEENS_8epilogue10collective6detail29Sm90TmaWarpSpecializedAdapterINS21_15DefaultEpilogueISM_NSB_IJNSB_IJllllEEESD_SW_EEES26_NS20_6thread17LinearCombinationISM_Li1EffLNS27_9ScaleType4KindE0ELNS_15FloatRoundStyleE2ESM_EENS_4gemm15EpilogueDefaultEEEEEvvEEEEvNT_6ParamsE --------------------------
	.section	.nv.info._ZN7cutlass13device_kernelINS_4conv6kernel13ConvUniversalINS1_16ConvProblemShapeILNS1_8OperatorE0ELi3EEENS1_10collective14CollectiveConvINS1_46MainloopSm90TmaGmmaWarpSpecializedImplicitGemmILS5_0ELi37ELi3EN4cute5tupleIJNSA_1CILi1EEESD_SD_EEENS1_36KernelImplicitTmaWarpSpecializedSm90ELi1EEENSB_IJNSC_ILi64EEENSC_ILi128EEENSB_IJNSC_ILi32EEEEEEEEENS_12float_e4m3_tESM_NSA_8TiledMMAINSA_8MMA_AtomIJNSA_4SM904GMMA31MMA_64x128x32_F32E4M3E4M3_SS_TNILNSQ_7ScaleInE1ELSS_1EEEEEENSA_6LayoutISE_NSB_IJNSC_ILi0EEESW_SW_EEEEENSB_IJNSA_10UnderscoreESZ_SZ_EEEEENS7_6detail26Sm90ImplicitGemmTileTraitsINSA_20SM90_TMA_LOAD_IM2COLENSA_14ComposedLayoutINSA_7SwizzleILi1ELi4ELi3EEENSA_18smem_ptr_flag_bitsILi8EEENSV_INSB_IJNSB_IJNSC_ILi8EEES1A_EEENSB_IJSJ_SD_EEENSB_IJSD_NSC_ILi37EEEEEEEEENSB_IJNSB_IJSJ_NSC_ILi256EEEEEENSB_IJSD_SW_EEENSB_IJSW_NSC_ILi2048EEEEEEEEEEEEEvEENS13_INSA_13SM90_TMA_LOADENS15_IS17_S19_NSV_INSB_IJNSB_IJS1A_NSC_ILi16EEEEEES1C_S1E_EEENSB_IJS1H_S1I_NSB_IJSW_NSC_ILi4096EEEEEEEEEEEEEvEEEENS_8epilogue10collective6detail29Sm90TmaWarpSpecializedAdapterINS21_15DefaultEpilogueISM_NSB_IJNSB_IJllllEEESD_SW_EEES26_NS20_6thread17LinearCombinationISM_Li1EffLNS27_9ScaleType4KindE0ELNS_15FloatRoundStyleE2ESM_EENS_4gemm15EpilogueDefaultEEEEEvvEEEEvNT_6ParamsE,"",@"SHT_CUDA_INFO"
	.sectionflags	@""
	.align	4


	//----- nvinfo : EIATTR_CUDA_API_VERSION
	.align		4
        /*0000*/ 	.byte	0x04, 0x37
        /*0002*/ 	.short	(.L_18 - .L_17)
.L_17:
        /*0004*/ 	.word	0x00000082


	//----- nvinfo : EIATTR_KPARAM_INFO
	.align		4
.L_18:
        /*0008*/ 	.byte	0x04, 0x17
        /*000a*/ 	.short	(.L_20 - .L_19)
.L_19:
        /*000c*/ 	.word	0x00000000
        /*0010*/ 	.short	0x0000
        /*0012*/ 	.short	0x0070
        /*0014*/ 	.byte	0x00, 0xf0, 0x01, 0x10


	//----- nvinfo : EIATTR_SPARSE_MMA_MASK
	.align		4
.L_20:
        /*0018*/ 	.byte	0x03, 0x50
        /*001a*/ 	.short	0x0000


	//----- nvinfo : EIATTR_MAXREG_COUNT
	.align		4
        /*001c*/ 	.byte	0x03, 0x1b
        /*001e*/ 	.short	0x00ff


	//----- nvinfo : EIATTR_NUM_BARRIERS
	.align		4
        /*0020*/ 	.byte	0x02, 0x4c
        /*0022*/ 	.byte	0x01
	.zero		1


	//----- nvinfo : EIATTR_MERCURY_ISA_VERSION
	.align		4
        /*0024*/ 	.byte	0x03, 0x5f
        /*0026*/ 	.short	0x0101


	//----- nvinfo : EIATTR_COOP_GROUP_MASK_REGIDS
	.align		4
        /*0028*/ 	.byte	0x04, 0x29
        /*002a*/ 	.short	(.L_22 - .L_21)


	//   ....[0]....
.L_21:
        /*002c*/ 	.word	0xffffffff


	//   ....[1]....
        /*0030*/ 	.word	0xffffffff


	//   ....[2]....
        /*0034*/ 	.word	0xffffffff


	//----- nvinfo : EIATTR_COOP_GROUP_INSTR_OFFSETS
	.align		4
.L_22:
        /*0038*/ 	.byte	0x04, 0x28
        /*003a*/ 	.short	(.L_24 - .L_23)


	//   ....[0]....
.L_23:
        /*003c*/ 	.word	0x00000060


	//   ....[1]....
        /*0040*/ 	.word	0x00000070


	//   ....[2]....
        /*0044*/ 	.word	0x00000130


	//----- nvinfo : EIATTR_MBARRIER_INSTR_OFFSETS
	.align		4
.L_24:
        /*0048*/ 	.byte	0x04, 0x39
        /*004a*/ 	.short	(.L_26 - .L_25)


	//   ....[0]....
.L_25:
        /*004c*/ 	.word	0x00000270
        /*0050*/ 	.word	0x000000ff
        /*0054*/ 	.word	0x00037800
        /*0058*/ 	.short	0x0100
        /*005a*/ 	.byte	0x08
	.zero		1


	//   ....[1]....
        /*005c*/ 	.word	0x00000280
        /*0060*/ 	.word	0x000000ff
        /*0064*/ 	.word	0x00037928
        /*0068*/ 	.short	0x0100
        /*006a*/ 	.byte	0x08
	.zero		1


	//   ....[2]....
        /*006c*/ 	.word	0x00000290
        /*0070*/ 	.word	0x000000ff
        /*0074*/ 	.word	0x00037808
        /*0078*/ 	.short	0x0100
        /*007a*/ 	.byte	0x08
	.zero		1


	//   ....[3]....
        /*007c*/ 	.word	0x000002a0
        /*0080*/ 	.word	0x000000ff
        /*0084*/ 	.word	0x00037930
        /*0088*/ 	.short	0x0100
        /*008a*/ 	.byte	0x08
	.zero		1


	//   ....[4]....
        /*008c*/ 	.word	0x000002b0
        /*0090*/ 	.word	0x000000ff
        /*0094*/ 	.word	0x00037810
        /*0098*/ 	.short	0x0100
        /*009a*/ 	.byte	0x08
	.zero		1


	//   ....[5]....
        /*009c*/ 	.word	0x000002c0
        /*00a0*/ 	.word	0x000000ff
        /*00a4*/ 	.word	0x00037938
        /*00a8*/ 	.short	0x0100
        /*00aa*/ 	.byte	0x08
	.zero		1


	//   ....[6]....
        /*00ac*/ 	.word	0x000002d0
        /*00b0*/ 	.word	0x000000ff
        /*00b4*/ 	.word	0x00037818
        /*00b8*/ 	.short	0x0100
        /*00ba*/ 	.byte	0x08
	.zero		1


	//   ....[7]....
        /*00bc*/ 	.word	0x000002e0
        /*00c0*/ 	.word	0x000000ff
        /*00c4*/ 	.word	0x00037940
        /*00c8*/ 	.short	0x0100
        /*00ca*/ 	.byte	0x08
	.zero		1


	//   ....[8]....
        /*00cc*/ 	.word	0x000002f0
        /*00d0*/ 	.word	0x000000ff
        /*00d4*/ 	.word	0x00037820
        /*00d8*/ 	.short	0x0100
        /*00da*/ 	.byte	0x08
	.zero		1


	//   ....[9]....
        /*00dc*/ 	.word	0x00000300
        /*00e0*/ 	.word	0x000000ff
        /*00e4*/ 	.word	0x00037948
        /*00e8*/ 	.short	0x0100
        /*00ea*/ 	.byte	0x08
	.zero		1


	//   ....[10]....
        /*00ec*/ 	.word	0x00000310
        /*00f0*/ 	.word	0x000000ff
        /*00f4*/ 	.word	0x00037828
        /*00f8*/ 	.short	0x0100
        /*00fa*/ 	.byte	0x08
	.zero		1


	//   ....[11]....
        /*00fc*/ 	.word	0x00000320
        /*0100*/ 	.word	0x000000ff
        /*0104*/ 	.word	0x00037950
        /*0108*/ 	.short	0x0100
        /*010a*/ 	.byte	0x08
	.zero		1


	//   ....[12]....
        /*010c*/ 	.word	0x00000330
        /*0110*/ 	.word	0x000000ff
        /*0114*/ 	.word	0x00037830
        /*0118*/ 	.short	0x0100
        /*011a*/ 	.byte	0x08
	.zero		1


	//   ....[13]....
        /*011c*/ 	.word	0x00000340
        /*0120*/ 	.word	0x000000ff
        /*0124*/ 	.word	0x00037958
        /*0128*/ 	.short	0x0100
        /*012a*/ 	.byte	0x08
	.zero		1


	//   ....[14]....
        /*012c*/ 	.word	0x00000350
        /*0130*/ 	.word	0x000000ff
        /*0134*/ 	.word	0x00037838
        /*0138*/ 	.short	0x0100
        /*013a*/ 	.byte	0x08
	.zero		1


	//   ....[15]....
        /*013c*/ 	.word	0x00000360
        /*0140*/ 	.word	0x000000ff
        /*0144*/ 	.word	0x00037960
        /*0148*/ 	.short	0x0100
        /*014a*/ 	.byte	0x08
	.zero		1


	//   ....[16]....
        /*014c*/ 	.word	0x00000370
        /*0150*/ 	.word	0x000000ff
        /*0154*/ 	.word	0x00037840
        /*0158*/ 	.short	0x0100
        /*015a*/ 	.byte	0x08
	.zero		1


	//   ....[17]....
        /*015c*/ 	.word	0x00000380
        /*0160*/ 	.word	0x000000ff
        /*0164*/ 	.word	0x00037968
        /*0168*/ 	.short	0x0100
        /*016a*/ 	.byte	0x08
	.zero		1


	//   ....[18]....
        /*016c*/ 	.word	0x00000390
        /*0170*/ 	.word	0x000000ff
        /*0174*/ 	.word	0x00037848
        /*0178*/ 	.short	0x0100
        /*017a*/ 	.byte	0x08
	.zero		1


	//   ....[19]....
        /*017c*/ 	.word	0x000003a0
        /*0180*/ 	.word	0x000000ff
        /*0184*/ 	.word	0x00037970
        /*0188*/ 	.short	0x0100
        /*018a*/ 	.byte	0x08
	.zero		1


	//   ....[20]....
        /*018c*/ 	.word	0x000003b0
        /*0190*/ 	.word	0x000000ff
        /*0194*/ 	.word	0x00037850
        /*0198*/ 	.short	0x0100
        /*019a*/ 	.byte	0x08
	.zero		1


	//   ....[21]....
        /*019c*/ 	.word	0x000003c0
        /*01a0*/ 	.word	0x000000ff
        /*01a4*/ 	.word	0x00037978
        /*01a8*/ 	.short	0x0100
        /*01aa*/ 	.byte	0x08
	.zero		1


	//   ....[22]....
        /*01ac*/ 	.word	0x000003d0
        /*01b0*/ 	.word	0x000000ff
        /*01b4*/ 	.word	0x00037858
        /*01b8*/ 	.short	0x0100
        /*01ba*/ 	.byte	0x08
	.zero		1


	//   ....[23]....
        /*01bc*/ 	.word	0x000003e0
        /*01c0*/ 	.word	0x000000ff
        /*01c4*/ 	.word	0x00037980
        /*01c8*/ 	.short	0x0100
        /*01ca*/ 	.byte	0x08
	.zero		1


	//   ....[24]....
        /*01cc*/ 	.word	0x000003f0
        /*01d0*/ 	.word	0x000000ff
        /*01d4*/ 	.word	0x00037860
        /*01d8*/ 	.short	0x0100
        /*01da*/ 	.byte	0x08
	.zero		1


	//   ....[25]....
        /*01dc*/ 	.word	0x00000400
        /*01e0*/ 	.word	0x000000ff
        /*01e4*/ 	.word	0x00037988
        /*01e8*/ 	.short	0x0100
        /*01ea*/ 	.byte	0x08
	.zero		1


	//   ....[26]....
        /*01ec*/ 	.word	0x00000410
        /*01f0*/ 	.word	0x000000ff
        /*01f4*/ 	.word	0x00037868
        /*01f8*/ 	.short	0x0100
        /*01fa*/ 	.byte	0x08
	.zero		1


	//   ....[27]....
        /*01fc*/ 	.word	0x00000420
        /*0200*/ 	.word	0x000000ff
        /*0204*/ 	.word	0x00037990
        /*0208*/ 	.short	0x0100
        /*020a*/ 	.byte	0x08
	.zero		1


	//   ....[28]....
        /*020c*/ 	.word	0x00000430
        /*0210*/ 	.word	0x000000ff
        /*0214*/ 	.word	0x00037870
        /*0218*/ 	.short	0x0100
        /*021a*/ 	.byte	0x08
	.zero		1


	//   ....[29]....
        /*021c*/ 	.word	0x00000440
        /*0220*/ 	.word	0x000000ff
        /*0224*/ 	.word	0x00037998
        /*0228*/ 	.short	0x0100
        /*022a*/ 	.byte	0x08
	.zero		1


	//   ....[30]....
        /*022c*/ 	.word	0x00000450
        /*0230*/ 	.word	0x000000ff
        /*0234*/ 	.word	0x00037878
        /*0238*/ 	.short	0x0100
        /*023a*/ 	.byte	0x08
	.zero		1


	//   ....[31]....
        /*023c*/ 	.word	0x00000460
        /*0240*/ 	.word	0x000000ff
        /*0244*/ 	.word	0x000379a0
        /*0248*/ 	.short	0x0100
        /*024a*/ 	.byte	0x08
	.zero		1


	//   ....[32]....
        /*024c*/ 	.word	0x00000470
        /*0250*/ 	.word	0x000000ff
        /*0254*/ 	.word	0x00037880
        /*0258*/ 	.short	0x0100
        /*025a*/ 	.byte	0x08
	.zero		1


	//   ....[33]....
        /*025c*/ 	.word	0x00000480
        /*0260*/ 	.word	0x000000ff
        /*0264*/ 	.word	0x000379a8
        /*0268*/ 	.short	0x0100
        /*026a*/ 	.byte	0x08
	.zero		1


	//   ....[34]....
        /*026c*/ 	.word	0x00000490
        /*0270*/ 	.word	0x000000ff
        /*0274*/ 	.word	0x00037888
        /*0278*/ 	.short	0x0100
        /*027a*/ 	.byte	0x08
	.zero		1


	//   ....[35]....
        /*027c*/ 	.word	0x000004a0
        /*0280*/ 	.word	0x000000ff
        /*0284*/ 	.word	0x000379b0
        /*0288*/ 	.short	0x0100
        /*028a*/ 	.byte	0x08
	.zero		1


	//   ....[36]....
        /*028c*/ 	.word	0x000004b0
        /*0290*/ 	.word	0x000000ff
        /*0294*/ 	.word	0x00037890
        /*0298*/ 	.short	0x0100
        /*029a*/ 	.byte	0x08
	.zero		1


	//   ....[37]....
        /*029c*/ 	.word	0x000004c0
        /*02a0*/ 	.word	0x000000ff
        /*02a4*/ 	.word	0x000379b8
        /*02a8*/ 	.short	0x0100
        /*02aa*/ 	.byte	0x08
	.zero		1


	//   ....[38]....
        /*02ac*/ 	.word	0x000004d0
        /*02b0*/ 	.word	0x000000ff
        /*02b4*/ 	.word	0x00037898
        /*02b8*/ 	.short	0x0100
        /*02ba*/ 	.byte	0x08
	.zero		1


	//   ....[39]....
        /*02bc*/ 	.word	0x000004e0
        /*02c0*/ 	.word	0x000000ff
        /*02c4*/ 	.word	0x000379c0
        /*02c8*/ 	.short	0x0100
        /*02ca*/ 	.byte	0x08
	.zero		1


	//   ....[40]....
        /*02cc*/ 	.word	0x000004f0
        /*02d0*/ 	.word	0x000000ff
        /*02d4*/ 	.word	0x000378a0
        /*02d8*/ 	.short	0x0100
        /*02da*/ 	.byte	0x08
	.zero		1


	//   ....[41]....
        /*02dc*/ 	.word	0x00000500
        /*02e0*/ 	.word	0x000000ff
        /*02e4*/ 	.word	0x000379c8
        /*02e8*/ 	.short	0x0100
        /*02ea*/ 	.byte	0x08
	.zero		1


	//   ....[42]....
        /*02ec*/ 	.word	0x00000510
        /*02f0*/ 	.word	0x000000ff
        /*02f4*/ 	.word	0x000378a8
        /*02f8*/ 	.short	0x0100
        /*02fa*/ 	.byte	0x08
	.zero		1


	//   ....[43]....
        /*02fc*/ 	.word	0x00000520
        /*0300*/ 	.word	0x000000ff
        /*0304*/ 	.word	0x000379d0
        /*0308*/ 	.short	0x0100
        /*030a*/ 	.byte	0x08
	.zero		1


	//   ....[44]....
        /*030c*/ 	.word	0x00000530
        /*0310*/ 	.word	0x000000ff
        /*0314*/ 	.word	0x000378b0
        /*0318*/ 	.short	0x0100
        /*031a*/ 	.byte	0x08
	.zero		1


	//   ....[45]....
        /*031c*/ 	.word	0x00000540
        /*0320*/ 	.word	0x000000ff
        /*0324*/ 	.word	0x000379d8
        /*0328*/ 	.short	0x0100
        /*032a*/ 	.byte	0x08
	.zero		1


	//   ....[46]....
        /*032c*/ 	.word	0x00000550
        /*0330*/ 	.word	0x000000ff
        /*0334*/ 	.word	0x000378b8
        /*0338*/ 	.short	0x0100
        /*033a*/ 	.byte	0x08
	.zero		1


	//   ....[47]....
        /*033c*/ 	.word	0x00000560
        /*0340*/ 	.word	0x000000ff
        /*0344*/ 	.word	0x000379e0
        /*0348*/ 	.short	0x0100
        /*034a*/ 	.byte	0x08
	.zero		1


	//   ....[48]....
        /*034c*/ 	.word	0x00000570
        /*0350*/ 	.word	0x000000ff
        /*0354*/ 	.word	0x000378c0
        /*0358*/ 	.short	0x0100
        /*035a*/ 	.byte	0x08
	.zero		1


	//   ....[49]....
        /*035c*/ 	.word	0x00000580
        /*0360*/ 	.word	0x000000ff
        /*0364*/ 	.word	0x000379e8
        /*0368*/ 	.short	0x0100
        /*036a*/ 	.byte	0x08
	.zero		1


	//   ....[50]....
        /*036c*/ 	.word	0x00000590
        /*0370*/ 	.word	0x000000ff
        /*0374*/ 	.word	0x000378c8
        /*0378*/ 	.short	0x0100
        /*037a*/ 	.byte	0x08
	.zero		1


	//   ....[51]....
        /*037c*/ 	.word	0x000005a0
        /*0380*/ 	.word	0x000000ff
        /*0384*/ 	.word	0x000379f0
        /*0388*/ 	.short	0x0100
        /*038a*/ 	.byte	0x08
	.zero		1


	//   ....[52]....
        /*038c*/ 	.word	0x000005b0
        /*0390*/ 	.word	0x000000ff
        /*0394*/ 	.word	0x000378d0
        /*0398*/ 	.short	0x0100
        /*039a*/ 	.byte	0x08
	.zero		1


	//   ....[53]....
        /*039c*/ 	.word	0x000005c0
        /*03a0*/ 	.word	0x000000ff
        /*03a4*/ 	.word	0x000379f8
        /*03a8*/ 	.short	0x0100
        /*03aa*/ 	.byte	0x08
	.zero		1


	//   ....[54]....
        /*03ac*/ 	.word	0x000005d0
        /*03b0*/ 	.word	0x000000ff
        /*03b4*/ 	.word	0x000378d8
        /*03b8*/ 	.short	0x0100
        /*03ba*/ 	.byte	0x08
	.zero		1


	//   ....[55]....
        /*03bc*/ 	.word	0x000005e0
        /*03c0*/ 	.word	0x000000ff
        /*03c4*/ 	.word	0x00037a00
        /*03c8*/ 	.short	0x0100
        /*03ca*/ 	.byte	0x08
	.zero		1


	//   ....[56]....
        /*03cc*/ 	.word	0x000005f0
        /*03d0*/ 	.word	0x000000ff
        /*03d4*/ 	.word	0x000378e0
        /*03d8*/ 	.short	0x0100
        /*03da*/ 	.byte	0x08
	.zero		1


	//   ....[57]....
        /*03dc*/ 	.word	0x00000600
        /*03e0*/ 	.word	0x000000ff
        /*03e4*/ 	.word	0x00037a08
        /*03e8*/ 	.short	0x0100
        /*03ea*/ 	.byte	0x08
	.zero		1


	//   ....[58]....
        /*03ec*/ 	.word	0x00000610
        /*03f0*/ 	.word	0x000000ff
        /*03f4*/ 	.word	0x000378e8
        /*03f8*/ 	.short	0x0100
        /*03fa*/ 	.byte	0x08
	.zero		1


	//   ....[59]....
        /*03fc*/ 	.word	0x00000620
        /*0400*/ 	.word	0x000000ff
        /*0404*/ 	.word	0x00037a10
        /*0408*/ 	.short	0x0100
        /*040a*/ 	.byte	0x08
	.zero		1


	//   ....[60]....
        /*040c*/ 	.word	0x00000630
        /*0410*/ 	.word	0x000000ff
        /*0414*/ 	.word	0x000378f0
        /*0418*/ 	.short	0x0100
        /*041a*/ 	.byte	0x08
	.zero		1


	//   ....[61]....
        /*041c*/ 	.word	0x00000640
        /*0420*/ 	.word	0x000000ff
        /*0424*/ 	.word	0x00037a18
        /*0428*/ 	.short	0x0100
        /*042a*/ 	.byte	0x08
	.zero		1


	//   ....[62]....
        /*042c*/ 	.word	0x00000650
        /*0430*/ 	.word	0x000000ff
        /*0434*/ 	.word	0x000378f8
        /*0438*/ 	.short	0x0100
        /*043a*/ 	.byte	0x08
	.zero		1


	//   ....[63]....
        /*043c*/ 	.word	0x00000660
        /*0440*/ 	.word	0x000000ff
        /*0444*/ 	.word	0x00037a20
        /*0448*/ 	.short	0x0100
        /*044a*/ 	.byte	0x08
	.zero		1


	//   ....[64]....
        /*044c*/ 	.word	0x00000670
        /*0450*/ 	.word	0x000000ff
        /*0454*/ 	.word	0x00037900
        /*0458*/ 	.short	0x0100
        /*045a*/ 	.byte	0x08
	.zero		1


	//   ....[65]....
        /*045c*/ 	.word	0x00000680
        /*0460*/ 	.word	0x000000ff
        /*0464*/ 	.word	0x00037a28
        /*0468*/ 	.short	0x0100
        /*046a*/ 	.byte	0x08
	.zero		1


	//   ....[66]....
        /*046c*/ 	.word	0x00000690
        /*0470*/ 	.word	0x000000ff
        /*0474*/ 	.word	0x00037908
        /*0478*/ 	.short	0x0100
        /*047a*/ 	.byte	0x08
	.zero		1


	//   ....[67]....
        /*047c*/ 	.word	0x000006a0
        /*0480*/ 	.word	0x000000ff
        /*0484*/ 	.word	0x00037a30
        /*0488*/ 	.short	0x0100
        /*048a*/ 	.byte	0x08
	.zero		1


	//   ....[68]....
        /*048c*/ 	.word	0x000006b0
        /*0490*/ 	.word	0x000000ff
        /*0494*/ 	.word	0x00037910
        /*0498*/ 	.short	0x0100
        /*049a*/ 	.byte	0x08
	.zero		1


	//   ....[69]....
        /*049c*/ 	.word	0x000006c0
        /*04a0*/ 	.word	0x000000ff
        /*04a4*/ 	.word	0x00037a38
        /*04a8*/ 	.short	0x0100
        /*04aa*/ 	.byte	0x08
	.zero		1


	//   ....[70]....
        /*04ac*/ 	.word	0x000006d0
        /*04b0*/ 	.word	0x000000ff
        /*04b4*/ 	.word	0x00037918
        /*04b8*/ 	.short	0x0100
        /*04ba*/ 	.byte	0x08
	.zero		1


	//   ....[71]....
        /*04bc*/ 	.word	0x000006e0
        /*04c0*/ 	.word	0x000000ff
        /*04c4*/ 	.word	0x00037a40
        /*04c8*/ 	.short	0x0100
        /*04ca*/ 	.byte	0x08
	.zero		1


	//   ....[72]....
        /*04cc*/ 	.word	0x000006f0
        /*04d0*/ 	.word	0x000000ff
        /*04d4*/ 	.word	0x00037920
        /*04d8*/ 	.short	0x0100
        /*04da*/ 	.byte	0x08
	.zero		1


	//   ....[73]....
        /*04dc*/ 	.word	0x00000700
        /*04e0*/ 	.word	0x000000ff
        /*04e4*/ 	.word	0x00037a48
        /*04e8*/ 	.short	0x0100
        /*04ea*/ 	.byte	0x08
	.zero		1


	//   ....[74]....
        /*04ec*/ 	.word	0x00000dd0
        /*04f0*/ 	.word	0x00000005
        /*04f4*/ 	.word	0x00037800
        /*04f8*/ 	.short	0x010a
        /*04fa*/ 	.byte	0x3f
	.zero		1


	//   ....[75]....
        /*04fc*/ 	.word	0x00001060
        /*0500*/ 	.word	0x00000006
        /*0504*/ 	.word	0x00037800
        /*0508*/ 	.short	0x010a
        /*050a*/ 	.byte	0x3f
	.zero		1


	//   ....[76]....
        /*050c*/ 	.word	0x00001170
        /*0510*/ 	.word	0x000000ff
        /*0514*/ 	.word	0x00000000
        /*0518*/ 	.short	0x0101
        /*051a*/ 	.byte	0x06
	.zero		1


	//   ....[77]....
        /*051c*/ 	.word	0x00001390
        /*0520*/ 	.word	0x00000004
        /*0524*/ 	.word	0x00000000
        /*0528*/ 	.short	0x0101
        /*052a*/ 	.byte	0x3f
	.zero		1


	//   ....[78]....
        /*052c*/ 	.word	0x00005db0
        /*0530*/ 	.word	0x00000011
        /*0534*/ 	.word	0x00037928
        /*0538*/ 	.short	0x010a
        /*053a*/ 	.byte	0x3f
	.zero		1


	//   ....[79]....
        /*053c*/ 	.word	0x000065f0
        /*0540*/ 	.word	0x00000002
        /*0544*/ 	.word	0x00000000
        /*0548*/ 	.short	0x010a
        /*054a*/ 	.byte	0x3f
	.zero		1


	//   ....[80]....
        /*054c*/ 	.word	0x000066a0
        /*0550*/ 	.word	0x00000002
        /*0554*/ 	.word	0x00000000
        /*0558*/ 	.short	0x010a
        /*055a*/ 	.byte	0x3f
	.zero		1


	//   ....[81]....
        /*055c*/ 	.word	0x00006750
        /*0560*/ 	.word	0x00000002
        /*0564*/ 	.word	0x00000000
        /*0568*/ 	.short	0x010a
        /*056a*/ 	.byte	0x3f
	.zero		1


	//   ....[82]....
        /*056c*/ 	.word	0x00006800
        /*0570*/ 	.word	0x00000002
        /*0574*/ 	.word	0x00000000
        /*0578*/ 	.short	0x010a
        /*057a*/ 	.byte	0x3f
	.zero		1


	//   ....[83]....
        /*057c*/ 	.word	0x000068b0
        /*0580*/ 	.word	0x00000002
        /*0584*/ 	.word	0x00000000
        /*0588*/ 	.short	0x010a
        /*058a*/ 	.byte	0x3f
	.zero		1


	//   ....[84]....
        /*058c*/ 	.word	0x00006960
        /*0590*/ 	.word	0x00000002
        /*0594*/ 	.word	0x00000000
        /*0598*/ 	.short	0x010a
        /*059a*/ 	.byte	0x3f
	.zero		1


	//   ....[85]....
        /*059c*/ 	.word	0x00006a10
        /*05a0*/ 	.word	0x00000002
        /*05a4*/ 	.word	0x00000000
        /*05a8*/ 	.short	0x010a
        /*05aa*/ 	.byte	0x3f
	.zero		1


	//   ....[86]....
        /*05ac*/ 	.word	0x00006ac0
        /*05b0*/ 	.word	0x00000002
        /*05b4*/ 	.word	0x00000000
        /*05b8*/ 	.short	0x010a
        /*05ba*/ 	.byte	0x3f
	.zero		1


	//   ....[87]....
        /*05bc*/ 	.word	0x00006b70
        /*05c0*/ 	.word	0x00000002
        /*05c4*/ 	.word	0x00000000
        /*05c8*/ 	.short	0x010a
        /*05ca*/ 	.byte	0x3f
	.zero		1


	//   ....[88]....
        /*05cc*/ 	.word	0x00006c20
        /*05d0*/ 	.word	0x00000002
        /*05d4*/ 	.word	0x00000000
        /*05d8*/ 	.short	0x010a
        /*05da*/ 	.byte	0x3f
	.zero		1


	//   ....[89]....
        /*05dc*/ 	.word	0x00006cd0
        /*05e0*/ 	.word	0x00000002
        /*05e4*/ 	.word	0x00000000
        /*05e8*/ 	.short	0x010a
        /*05ea*/ 	.byte	0x3f
	.zero		1


	//   ....[90]....
        /*05ec*/ 	.word	0x00006d80
        /*05f0*/ 	.word	0x00000002
        /*05f4*/ 	.word	0x00000000
        /*05f8*/ 	.short	0x010a
        /*05fa*/ 	.byte	0x3f
	.zero		1


	//   ....[91]....
        /*05fc*/ 	.word	0x00006e30
        /*0600*/ 	.word	0x00000002
        /*0604*/ 	.word	0x00000000
        /*0608*/ 	.short	0x010a
        /*060a*/ 	.byte	0x3f
	.zero		1


	//   ....[92]....
        /*060c*/ 	.word	0x00006ee0
        /*0610*/ 	.word	0x00000002
        /*0614*/ 	.word	0x00000000
        /*0618*/ 	.short	0x010a
        /*061a*/ 	.byte	0x3f
	.zero		1


	//   ....[93]....
        /*061c*/ 	.word	0x00006f90
        /*0620*/ 	.word	0x00000002
        /*0624*/ 	.word	0x00000000
        /*0628*/ 	.short	0x010a
        /*062a*/ 	.byte	0x3f
	.zero		1


	//   ....[94]....
        /*062c*/ 	.word	0x00007040
        /*0630*/ 	.word	0x00000002
        /*0634*/ 	.word	0x00000000
        /*0638*/ 	.short	0x010a
        /*063a*/ 	.byte	0x3f
	.zero		1


	//   ....[95]....
        /*063c*/ 	.word	0x000070f0
        /*0640*/ 	.word	0x00000002
        /*0644*/ 	.word	0x00000000
        /*0648*/ 	.short	0x010a
        /*064a*/ 	.byte	0x3f
	.zero		1


	//   ....[96]....
        /*064c*/ 	.word	0x000071a0
        /*0650*/ 	.word	0x00000002
        /*0654*/ 	.word	0x00000000
        /*0658*/ 	.short	0x010a
        /*065a*/ 	.byte	0x3f
	.zero		1


	//   ....[97]....
        /*065c*/ 	.word	0x00007250
        /*0660*/ 	.word	0x00000002
        /*0664*/ 	.word	0x00000000
        /*0668*/ 	.short	0x010a
        /*066a*/ 	.byte	0x3f
	.zero		1


	//   ....[98]....
        /*066c*/ 	.word	0x00007300
        /*0670*/ 	.word	0x00000002
        /*0674*/ 	.word	0x00000000
        /*0678*/ 	.short	0x010a
        /*067a*/ 	.byte	0x3f
	.zero		1


	//   ....[99]....
        /*067c*/ 	.word	0x000073b0
        /*0680*/ 	.word	0x00000002
        /*0684*/ 	.word	0x00000000
        /*0688*/ 	.short	0x010a
        /*068a*/ 	.byte	0x3f
	.zero		1


	//   ....[100]....
        /*068c*/ 	.word	0x00007460
        /*0690*/ 	.word	0x00000002
        /*0694*/ 	.word	0x00000000
        /*0698*/ 	.short	0x010a
        /*069a*/ 	.byte	0x3f
	.zero		1


	//   ....[101]....
        /*069c*/ 	.word	0x00007510
        /*06a0*/ 	.word	0x00000002
        /*06a4*/ 	.word	0x00000000
        /*06a8*/ 	.short	0x010a
        /*06aa*/ 	.byte	0x3f
	.zero		1


	//   ....[102]....
        /*06ac*/ 	.word	0x000075c0
        /*06b0*/ 	.word	0x00000002
        /*06b4*/ 	.word	0x00000000
        /*06b8*/ 	.short	0x010a
        /*06ba*/ 	.byte	0x3f
	.zero		1


	//   ....[103]....
        /*06bc*/ 	.word	0x00007670
        /*06c0*/ 	.word	0x00000002
        /*06c4*/ 	.word	0x00000000
        /*06c8*/ 	.short	0x010a
        /*06ca*/ 	.byte	0x3f
	.zero		1


	//   ....[104]....
        /*06cc*/ 	.word	0x00007720
        /*06d0*/ 	.word	0x00000002
        /*06d4*/ 	.word	0x00000000
        /*06d8*/ 	.short	0x010a
        /*06da*/ 	.byte	0x3f
	.zero		1


	//   ....[105]....
        /*06dc*/ 	.word	0x000077d0
        /*06e0*/ 	.word	0x00000002
        /*06e4*/ 	.word	0x00000000
        /*06e8*/ 	.short	0x010a
        /*06ea*/ 	.byte	0x3f
	.zero		1


	//   ....[106]....
        /*06ec*/ 	.word	0x00007880
        /*06f0*/ 	.word	0x00000002
        /*06f4*/ 	.word	0x00000000
        /*06f8*/ 	.short	0x010a
        /*06fa*/ 	.byte	0x3f
	.zero		1


	//   ....[107]....
        /*06fc*/ 	.word	0x00007930
        /*0700*/ 	.word	0x00000002
        /*0704*/ 	.word	0x00000000
        /*0708*/ 	.short	0x010a
        /*070a*/ 	.byte	0x3f
	.zero		1


	//   ....[108]....
        /*070c*/ 	.word	0x000079e0
        /*0710*/ 	.word	0x00000002
        /*0714*/ 	.word	0x00000000
        /*0718*/ 	.short	0x010a
        /*071a*/ 	.byte	0x3f
	.zero		1


	//   ....[109]....
        /*071c*/ 	.word	0x00007a90
        /*0720*/ 	.word	0x00000002
        /*0724*/ 	.word	0x00000000
        /*0728*/ 	.short	0x010a
        /*072a*/ 	.byte	0x3f
	.zero		1


	//   ....[110]....
        /*072c*/ 	.word	0x00007b40
        /*0730*/ 	.word	0x00000002
        /*0734*/ 	.word	0x00000000
        /*0738*/ 	.short	0x010a
        /*073a*/ 	.byte	0x3f
	.zero		1


	//   ....[111]....
        /*073c*/ 	.word	0x00007bf0
        /*0740*/ 	.word	0x00000002
        /*0744*/ 	.word	0x00000000
        /*0748*/ 	.short	0x010a
        /*074a*/ 	.byte	0x3f
	.zero		1


	//   ....[112]....
        /*074c*/ 	.word	0x00007ca0
        /*0750*/ 	.word	0x00000002
        /*0754*/ 	.word	0x00000000
        /*0758*/ 	.short	0x010a
        /*075a*/ 	.byte	0x3f
	.zero		1


	//   ....[113]....
        /*075c*/ 	.word	0x00007d50
        /*0760*/ 	.word	0x00000002
        /*0764*/ 	.word	0x00000000
        /*0768*/ 	.short	0x010a
        /*076a*/ 	.byte	0x3f
	.zero		1


	//   ....[114]....
        /*076c*/ 	.word	0x00007e00
        /*0770*/ 	.word	0x00000002
        /*0774*/ 	.word	0x00000000
        /*0778*/ 	.short	0x010a
        /*077a*/ 	.byte	0x3f
	.zero		1


	//   ....[115]....
        /*077c*/ 	.word	0x00007eb0
        /*0780*/ 	.word	0x00000003
        /*0784*/ 	.word	0x00000000
        /*0788*/ 	.short	0x010a
        /*078a*/ 	.byte	0x3f
	.zero		1


	//----- nvinfo : EIATTR_NUM_MBARRIERS
	.align		4
.L_26:
        /*078c*/ 	.byte	0x03, 0x38
        /*078e*/ 	.short	0x004a


	//----- nvinfo : EIATTR_EXIT_INSTR_OFFSETS
	.align		4
        /*0790*/ 	.byte	0x04, 0x1c
        /*0792*/ 	.short	(.L_28 - .L_27)


	//   ....[0]....
.L_27:
        /*0794*/ 	.word	0x00000b00


	//   ....[1]....
        /*0798*/ 	.word	0x000014d0


	//   ....[2]....
        /*079c*/ 	.word	0x00004b30


	//   ....[3]....
        /*07a0*/ 	.word	0x00004b50


	//   ....[4]....
        /*07a4*/ 	.word	0x00005b70


	//   ....[5]....
        /*07a8*/ 	.word	0x00005b90


	//   ....[6]....
        /*07ac*/ 	.word	0x00005bb0


	//   ....[7]....
        /*07b0*/ 	.word	0x000064f0


	//   ....[8]....
        /*07b4*/ 	.word	0x00007ee0


	//----- nvinfo : EIATTR_MAX_THREADS
	.align		4
.L_28:
        /*07b8*/ 	.byte	0x04, 0x05
        /*07ba*/ 	.short	(.L_30 - .L_29)
.L_29:
        /*07bc*/ 	.word	0x00000100
        /*07c0*/ 	.word	0x00000001
        /*07c4*/ 	.word	0x00000001


	//----- nvinfo : EIATTR_CRS_STACK_SIZE
	.align		4
.L_30:
        /*07c8*/ 	.byte	0x04, 0x1e
        /*07ca*/ 	.short	(.L_32 - .L_31)
.L_31:
        /*07cc*/ 	.word	0x00000000


	//----- nvinfo : EIATTR_CBANK_PARAM_SIZE
	.align		4
.L_32:
        /*07d0*/ 	.byte	0x03, 0x19
        /*07d2*/ 	.short	0x0470


	//----- nvinfo : EIATTR_PARAM_CBANK
	.align		4
        /*07d4*/ 	.byte	0x04, 0x0a
        /*07d6*/ 	.short	(.L_34 - .L_33)
	.align		4
.L_33:
        /*07d8*/ 	.word	index@(.nv.constant0._ZN7cutlass13device_kernelINS_4conv6kernel13ConvUniversalINS1_16ConvProblemShapeILNS1_8OperatorE0ELi3EEENS1_10collective14CollectiveConvINS1_46MainloopSm90TmaGmmaWarpSpecializedImplicitGemmILS5_0ELi37ELi3EN4cute5tupleIJNSA_1CILi1EEESD_SD_EEENS1_36KernelImplicitTmaWarpSpecializedSm90ELi1EEENSB_IJNSC_ILi64EEENSC_ILi128EEENSB_IJNSC_ILi32EEEEEEEEENS_12float_e4m3_tESM_NSA_8TiledMMAINSA_8MMA_AtomIJNSA_4SM904GMMA31MMA_64x128x32_F32E4M3E4M3_SS_TNILNSQ_7ScaleInE1ELSS_1EEEEEENSA_6LayoutISE_NSB_IJNSC_ILi0EEESW_SW_EEEEENSB_IJNSA_10UnderscoreESZ_SZ_EEEEENS7_6detail26Sm90ImplicitGemmTileTraitsINSA_20SM90_TMA_LOAD_IM2COLENSA_14ComposedLayoutINSA_7SwizzleILi1ELi4ELi3EEENSA_18smem_ptr_flag_bitsILi8EEENSV_INSB_IJNSB_IJNSC_ILi8EEES1A_EEENSB_IJSJ_SD_EEENSB_IJSD_NSC_ILi37EEEEEEEEENSB_IJNSB_IJSJ_NSC_ILi256EEEEEENSB_IJSD_SW_EEENSB_IJSW_NSC_ILi2048EEEEEEEEEEEEEvEENS13_INSA_13SM90_TMA_LOADENS15_IS17_S19_NSV_INSB_IJNSB_IJS1A_NSC_ILi16EEEEEES1C_S1E_EEENSB_IJS1H_S1I_NSB_IJSW_NSC_ILi4096EEEEEEEEEEEEEvEEEENS_8epilogue10collective6detail29Sm90TmaWarpSpecializedAdapterINS21_15DefaultEpilogueISM_NSB_IJNSB_IJllllEEESD_SW_EEES26_NS20_6thread17LinearCombinationISM_Li1EffLNS27_9ScaleType4KindE0ELNS_15FloatRoundStyleE2ESM_EENS_4gemm15EpilogueDefaultEEEEEvvEEEEvNT_6ParamsE)
        /*07dc*/ 	.short	0x0210
        /*07de*/ 	.short	0x0470


	//----- nvinfo : EIATTR_SW_WAR
	.align		4
.L_34:
        /*07e0*/ 	.byte	0x04, 0x36
        /*07e2*/ 	.short	(.L_36 - .L_35)
.L_35:
        /*07e4*/ 	.word	0x00000008
.L_36:


//--------------------- .nv.callgraph             --------------------------
	.section	.nv.callgraph,"",@"SHT_CUDA_CALLGRAPH"
	.align	4
	.sectionentsize	8
	.align		4
        /*0000*/ 	.word	0x00000000
	.align		4
        /*0004*/ 	.word	0xffffffff
	.align		4
        /*0008*/ 	.word	0x00000000
	.align		4
        /*000c*/ 	.word	0xfffffffe
	.align		4
        /*0010*/ 	.word	0x00000000
	.align		4
        /*0014*/ 	.word	0xfffffffd
	.align		4
        /*0018*/ 	.word	0x00000000
	.align		4
        /*001c*/ 	.word	0xfffffffc


//--------------------- .nv.constant4             --------------------------
	.section	.nv.constant4,"a",@progbits
	.align	8
	.align		8
.nv.constant4:
        /*0000*/ 	.dword	_ZN39_INTERNAL_14e239d0_4_k_cu_bc799bfc_27984cuda3std3__45__cpo5beginE
	.align		8
        /*0008*/ 	.dword	_ZN39_INTERNAL_14e239d0_4_k_cu_bc799bfc_27984cuda3std3__45__cpo3endE
	.align		8
        /*0010*/ 	.dword	_ZN39_INTERNAL_14e239d0_4_k_cu_bc799bfc_27984cuda3std3__45__cpo6cbeginE
	.align		8
        /*0018*/ 	.dword	_ZN39_INTERNAL_14e239d0_4_k_cu_bc799bfc_27984cuda3std3__45__cpo4cendE
	.align		8
        /*0020*/ 	.dword	_ZN39_INTERNAL_14e239d0_4_k_cu_bc799bfc_27984cuda3std3__441_GLOBAL__N__14e239d0_4_k_cu_bc799bfc_27986ignoreE
	.align		8
        /*0028*/ 	.dword	_ZN39_INTERNAL_14e239d0_4_k_cu_bc799bfc_27984cuda3std3__419piecewise_constructE
	.align		8
        /*0030*/ 	.dword	_ZN39_INTERNAL_14e239d0_4_k_cu_bc799bfc_27984cuda3std3__48in_placeE
	.align		8
        /*0038*/ 	.dword	_ZN39_INTERNAL_14e239d0_4_k_cu_bc799bfc_27984cuda3std6ranges3__45__cpo4swapE
	.align		8
        /*0040*/ 	.dword	_ZN39_INTERNAL_14e239d0_4_k_cu_bc799bfc_27984cuda3std6ranges3__45__cpo9iter_moveE
	.align		8
        /*0048*/ 	.dword	_ZN39_INTERNAL_14e239d0_4_k_cu_bc799bfc_27984cute7productE
	.align		8
        /*0050*/ 	.dword	_ZN39_INTERNAL_14e239d0_4_k_cu_bc799bfc_27984cute1_E


//--------------------- .text._ZN7cutlass13device_kernelINS_4conv6kernel13ConvUniversalINS1_16ConvProblemShapeILNS1_8OperatorE0ELi3EEENS1_10collective14CollectiveConvINS1_46MainloopSm90TmaGmmaWarpSpecializedImplicitGemmILS5_0ELi37ELi3EN4cute5tupleIJNSA_1CILi1EEESD_SD_EEENS1_36KernelImplicitTmaWarpSpecializedSm90ELi1EEENSB_IJNSC_ILi64EEENSC_ILi128EEENSB_IJNSC_ILi32EEEEEEEEENS_12float_e4m3_tESM_NSA_8TiledMMAINSA_8MMA_AtomIJNSA_4SM904GMMA31MMA_64x128x32_F32E4M3E4M3_SS_TNILNSQ_7ScaleInE1ELSS_1EEEEEENSA_6LayoutISE_NSB_IJNSC_ILi0EEESW_SW_EEEEENSB_IJNSA_10UnderscoreESZ_SZ_EEEEENS7_6detail26Sm90ImplicitGemmTileTraitsINSA_20SM90_TMA_LOAD_IM2COLENSA_14ComposedLayoutINSA_7SwizzleILi1ELi4ELi3EEENSA_18smem_ptr_flag_bitsILi8EEENSV_INSB_IJNSB_IJNSC_ILi8EEES1A_EEENSB_IJSJ_SD_EEENSB_IJSD_NSC_ILi37EEEEEEEEENSB_IJNSB_IJSJ_NSC_ILi256EEEEEENSB_IJSD_SW_EEENSB_IJSW_NSC_ILi2048EEEEEEEEEEEEEvEENS13_INSA_13SM90_TMA_LOADENS15_IS17_S19_NSV_INSB_IJNSB_IJS1A_NSC_ILi16EEEEEES1C_S1E_EEENSB_IJS1H_S1I_NSB_IJSW_NSC_ILi4096EEEEEEEEEEEEEvEEEENS_8epilogue10collective6detail29Sm90TmaWarpSpecializedAdapterINS21_15DefaultEpilogueISM_NSB_IJNSB_IJllllEEESD_SW_EEES26_NS20_6thread17LinearCombinationISM_Li1EffLNS27_9ScaleType4KindE0ELNS_15FloatRoundStyleE2ESM_EENS_4gemm15EpilogueDefaultEEEEEvvEEEEvNT_6ParamsE --------------------------
	.section	.text._ZN7cutlass13device_kernelINS_4conv6kernel13ConvUniversalINS1_16ConvProblemShapeILNS1_8OperatorE0ELi3EEENS1_10collective14CollectiveConvINS1_46MainloopSm90TmaGmmaWarpSpecializedImplicitGemmILS5_0ELi37ELi3EN4cute5tupleIJNSA_1CILi1EEESD_SD_EEENS1_36KernelImplicitTmaWarpSpecializedSm90ELi1EEENSB_IJNSC_ILi64EEENSC_ILi128EEENSB_IJNSC_ILi32EEEEEEEEENS_12float_e4m3_tESM_NSA_8TiledMMAINSA_8MMA_AtomIJNSA_4SM904GMMA31MMA_64x128x32_F32E4M3E4M3_SS_TNILNSQ_7ScaleInE1ELSS_1EEEEEENSA_6LayoutISE_NSB_IJNSC_ILi0EEESW_SW_EEEEENSB_IJNSA_10UnderscoreESZ_SZ_EEEEENS7_6detail26Sm90ImplicitGemmTileTraitsINSA_20SM90_TMA_LOAD_IM2COLENSA_14ComposedLayoutINSA_7SwizzleILi1ELi4ELi3EEENSA_18smem_ptr_flag_bitsILi8EEENSV_INSB_IJNSB_IJNSC_ILi8EEES1A_EEENSB_IJSJ_SD_EEENSB_IJSD_NSC_ILi37EEEEEEEEENSB_IJNSB_IJSJ_NSC_ILi256EEEEEENSB_IJSD_SW_EEENSB_IJSW_NSC_ILi2048EEEEEEEEEEEEEvEENS13_INSA_13SM90_TMA_LOADENS15_IS17_S19_NSV_INSB_IJNSB_IJS1A_NSC_ILi16EEEEEES1C_S1E_EEENSB_IJS1H_S1I_NSB_IJSW_NSC_ILi4096EEEEEEEEEEEEEvEEEENS_8epilogue10collective6detail29Sm90TmaWarpSpecializedAdapterINS21_15DefaultEpilogueISM_NSB_IJNSB_IJllllEEESD_SW_EEES26_NS20_6thread17LinearCombinationISM_Li1EffLNS27_9ScaleType4KindE0ELNS_15FloatRoundStyleE2ESM_EENS_4gemm15EpilogueDefaultEEEEEvvEEEEvNT_6ParamsE,"ax",@progbits
	.align	128
.text._ZN7cutlass13device_kernelINS_4conv6kernel13ConvUniversalINS1_16ConvProblemShapeILNS1_8OperatorE0ELi3EEENS1_10collective14CollectiveConvINS1_46MainloopSm90TmaGmmaWarpSpecializedImplicitGemmILS5_0ELi37ELi3EN4cute5tupleIJNSA_1CILi1EEESD_SD_EEENS1_36KernelImplicitTmaWarpSpecializedSm90ELi1EEENSB_IJNSC_ILi64EEENSC_ILi128EEENSB_IJNSC_ILi32EEEEEEEEENS_12float_e4m3_tESM_NSA_8TiledMMAINSA_8MMA_AtomIJNSA_4SM904GMMA31MMA_64x128x32_F32E4M3E4M3_SS_TNILNSQ_7ScaleInE1ELSS_1EEEEEENSA_6LayoutISE_NSB_IJNSC_ILi0EEESW_SW_EEEEENSB_IJNSA_10UnderscoreESZ_SZ_EEEEENS7_6detail26Sm90ImplicitGemmTileTraitsINSA_20SM90_TMA_LOAD_IM2COLENSA_14ComposedLayoutINSA_7SwizzleILi1ELi4ELi3EEENSA_18smem_ptr_flag_bitsILi8EEENSV_INSB_IJNSB_IJNSC_ILi8EEES1A_EEENSB_IJSJ_SD_EEENSB_IJSD_NSC_ILi37EEEEEEEEENSB_IJNSB_IJSJ_NSC_ILi256EEEEEENSB_IJSD_SW_EEENSB_IJSW_NSC_ILi2048EEEEEEEEEEEEEvEENS13_INSA_13SM90_TMA_LOADENS15_IS17_S19_NSV_INSB_IJNSB_IJS1A_NSC_ILi16EEEEEES1C_S1E_EEENSB_IJS1H_S1I_NSB_IJSW_NSC_ILi4096EEEEEEEEEEEEEvEEEENS_8epilogue10collective6detail29Sm90TmaWarpSpecializedAdapterINS21_15DefaultEpilogueISM_NSB_IJNSB_IJllllEEESD_SW_EEES26_NS20_6thread17LinearCombinationISM_Li1EffLNS27_9ScaleType4KindE0ELNS_15FloatRoundStyleE2ESM_EENS_4gemm15EpilogueDefaultEEEEEvvEEEEvNT_6ParamsE:
        .type           _ZN7cutlass13device_kernelINS_4conv6kernel13ConvUniversalINS1_16ConvProblemShapeILNS1_8OperatorE0ELi3EEENS1_10collective14CollectiveConvINS1_46MainloopSm90TmaGmmaWarpSpecializedImplicitGemmILS5_0ELi37ELi3EN4cute5tupleIJNSA_1CILi1EEESD_SD_EEENS1_36KernelImplicitTmaWarpSpecializedSm90ELi1EEENSB_IJNSC_ILi64EEENSC_ILi128EEENSB_IJNSC_ILi32EEEEEEEEENS_12float_e4m3_tESM_NSA_8TiledMMAINSA_8MMA_AtomIJNSA_4SM904GMMA31MMA_64x128x32_F32E4M3E4M3_SS_TNILNSQ_7ScaleInE1ELSS_1EEEEEENSA_6LayoutISE_NSB_IJNSC_ILi0EEESW_SW_EEEEENSB_IJNSA_10UnderscoreESZ_SZ_EEEEENS7_6detail26Sm90ImplicitGemmTileTraitsINSA_20SM90_TMA_LOAD_IM2COLENSA_14ComposedLayoutINSA_7SwizzleILi1ELi4ELi3EEENSA_18smem_ptr_flag_bitsILi8EEENSV_INSB_IJNSB_IJNSC_ILi8EEES1A_EEENSB_IJSJ_SD_EEENSB_IJSD_NSC_ILi37EEEEEEEEENSB_IJNSB_IJSJ_NSC_ILi256EEEEEENSB_IJSD_SW_EEENSB_IJSW_NSC_ILi2048EEEEEEEEEEEEEvEENS13_INSA_13SM90_TMA_LOADENS15_IS17_S19_NSV_INSB_IJNSB_IJS1A_NSC_ILi16EEEEEES1C_S1E_EEENSB_IJS1H_S1I_NSB_IJSW_NSC_ILi4096EEEEEEEEEEEEEvEEEENS_8epilogue10collective6detail29Sm90TmaWarpSpecializedAdapterINS21_15DefaultEpilogueISM_NSB_IJNSB_IJllllEEESD_SW_EEES26_NS20_6thread17LinearCombinationISM_Li1EffLNS27_9ScaleType4KindE0ELNS_15FloatRoundStyleE2ESM_EENS_4gemm15EpilogueDefaultEEEEEvvEEEEvNT_6ParamsE,@function
        .size           _ZN7cutlass13device_kernelINS_4conv6kernel13ConvUniversalINS1_16ConvProblemShapeILNS1_8OperatorE0ELi3EEENS1_10collective14CollectiveConvINS1_46MainloopSm90TmaGmmaWarpSpecializedImplicitGemmILS5_0ELi37ELi3EN4cute5tupleIJNSA_1CILi1EEESD_SD_EEENS1_36KernelImplicitTmaWarpSpecializedSm90ELi1EEENSB_IJNSC_ILi64EEENSC_ILi128EEENSB_IJNSC_ILi32EEEEEEEEENS_12float_e4m3_tESM_NSA_8TiledMMAINSA_8MMA_AtomIJNSA_4SM904GMMA31MMA_64x128x32_F32E4M3E4M3_SS_TNILNSQ_7ScaleInE1ELSS_1EEEEEENSA_6LayoutISE_NSB_IJNSC_ILi0EEESW_SW_EEEEENSB_IJNSA_10UnderscoreESZ_SZ_EEEEENS7_6detail26Sm90ImplicitGemmTileTraitsINSA_20SM90_TMA_LOAD_IM2COLENSA_14ComposedLayoutINSA_7SwizzleILi1ELi4ELi3EEENSA_18smem_ptr_flag_bitsILi8EEENSV_INSB_IJNSB_IJNSC_ILi8EEES1A_EEENSB_IJSJ_SD_EEENSB_IJSD_NSC_ILi37EEEEEEEEENSB_IJNSB_IJSJ_NSC_ILi256EEEEEENSB_IJSD_SW_EEENSB_IJSW_NSC_ILi2048EEEEEEEEEEEEEvEENS13_INSA_13SM90_TMA_LOADENS15_IS17_S19_NSV_INSB_IJNSB_IJS1A_NSC_ILi16EEEEEES1C_S1E_EEENSB_IJS1H_S1I_NSB_IJSW_NSC_ILi4096EEEEEEEEEEEEEvEEEENS_8epilogue10collective6detail29Sm90TmaWarpSpecializedAdapterINS21_15DefaultEpilogueISM_NSB_IJNSB_IJllllEEESD_SW_EEES26_NS20_6thread17LinearCombinationISM_Li1EffLNS27_9ScaleType4KindE0ELNS_15FloatRoundStyleE2ESM_EENS_4gemm15EpilogueDefaultEEEEEvvEEEEvNT_6ParamsE,(.L_x_197 - _ZN7cutlass13device_kernelINS_4conv6kernel13ConvUniversalINS1_16ConvProblemShapeILNS1_8OperatorE0ELi3EEENS1_10collective14CollectiveConvINS1_46MainloopSm90TmaGmmaWarpSpecializedImplicitGemmILS5_0ELi37ELi3EN4cute5tupleIJNSA_1CILi1EEESD_SD_EEENS1_36KernelImplicitTmaWarpSpecializedSm90ELi1EEENSB_IJNSC_ILi64EEENSC_ILi128EEENSB_IJNSC_ILi32EEEEEEEEENS_12float_e4m3_tESM_NSA_8TiledMMAINSA_8MMA_AtomIJNSA_4SM904GMMA31MMA_64x128x32_F32E4M3E4M3_SS_TNILNSQ_7ScaleInE1ELSS_1EEEEEENSA_6LayoutISE_NSB_IJNSC_ILi0EEESW_SW_EEEEENSB_IJNSA_10UnderscoreESZ_SZ_EEEEENS7_6detail26Sm90ImplicitGemmTileTraitsINSA_20SM90_TMA_LOAD_IM2COLENSA_14ComposedLayoutINSA_7SwizzleILi1ELi4ELi3EEENSA_18smem_ptr_flag_bitsILi8EEENSV_INSB_IJNSB_IJNSC_ILi8EEES1A_EEENSB_IJSJ_SD_EEENSB_IJSD_NSC_ILi37EEEEEEEEENSB_IJNSB_IJSJ_NSC_ILi256EEEEEENSB_IJSD_SW_EEENSB_IJSW_NSC_ILi2048EEEEEEEEEEEEEvEENS13_INSA_13SM90_TMA_LOADENS15_IS17_S19_NSV_INSB_IJNSB_IJS1A_NSC_ILi16EEEEEES1C_S1E_EEENSB_IJS1H_S1I_NSB_IJSW_NSC_ILi4096EEEEEEEEEEEEEvEEEENS_8epilogue10collective6detail29Sm90TmaWarpSpecializedAdapterINS21_15DefaultEpilogueISM_NSB_IJNSB_IJllllEEESD_SW_EEES26_NS20_6thread17LinearCombinationISM_Li1EffLNS27_9ScaleType4KindE0ELNS_15FloatRoundStyleE2ESM_EENS_4gemm15EpilogueDefaultEEEEEvvEEEEvNT_6ParamsE)
        .other          _ZN7cutlass13device_kernelINS_4conv6kernel13ConvUniversalINS1_16ConvProblemShapeILNS1_8OperatorE0ELi3EEENS1_10collective14CollectiveConvINS1_46MainloopSm90TmaGmmaWarpSpecializedImplicitGemmILS5_0ELi37ELi3EN4cute5tupleIJNSA_1CILi1EEESD_SD_EEENS1_36KernelImplicitTmaWarpSpecializedSm90ELi1EEENSB_IJNSC_ILi64EEENSC_ILi128EEENSB_IJNSC_ILi32EEEEEEEEENS_12float_e4m3_tESM_NSA_8TiledMMAINSA_8MMA_AtomIJNSA_4SM904GMMA31MMA_64x128x32_F32E4M3E4M3_SS_TNILNSQ_7ScaleInE1ELSS_1EEEEEENSA_6LayoutISE_NSB_IJNSC_ILi0EEESW_SW_EEEEENSB_IJNSA_10UnderscoreESZ_SZ_EEEEENS7_6detail26Sm90ImplicitGemmTileTraitsINSA_20SM90_TMA_LOAD_IM2COLENSA_14ComposedLayoutINSA_7SwizzleILi1ELi4ELi3EEENSA_18smem_ptr_flag_bitsILi8EEENSV_INSB_IJNSB_IJNSC_ILi8EEES1A_EEENSB_IJSJ_SD_EEENSB_IJSD_NSC_ILi37EEEEEEEEENSB_IJNSB_IJSJ_NSC_ILi256EEEEEENSB_IJSD_SW_EEENSB_IJSW_NSC_ILi2048EEEEEEEEEEEEEvEENS13_INSA_13SM90_TMA_LOADENS15_IS17_S19_NSV_INSB_IJNSB_IJS1A_NSC_ILi16EEEEEES1C_S1E_EEENSB_IJS1H_S1I_NSB_IJSW_NSC_ILi4096EEEEEEEEEEEEEvEEEENS_8epilogue10collective6detail29Sm90TmaWarpSpecializedAdapterINS21_15DefaultEpilogueISM_NSB_IJNSB_IJllllEEESD_SW_EEES26_NS20_6thread17LinearCombinationISM_Li1EffLNS27_9ScaleType4KindE0ELNS_15FloatRoundStyleE2ESM_EENS_4gemm15EpilogueDefaultEEEEEvvEEEEvNT_6ParamsE,@"STO_CUDA_ENTRY STV_DEFAULT"
_ZN7cutlass13device_kernelINS_4conv6kernel13ConvUniversalINS1_16ConvProblemShapeILNS1_8OperatorE0ELi3EEENS1_10collective14CollectiveConvINS1_46MainloopSm90TmaGmmaWarpSpecializedImplicitGemmILS5_0ELi37ELi3EN4cute5tupleIJNSA_1CILi1EEESD_SD_EEENS1_36KernelImplicitTmaWarpSpecializedSm90ELi1EEENSB_IJNSC_ILi64EEENSC_ILi128EEENSB_IJNSC_ILi32EEEEEEEEENS_12float_e4m3_tESM_NSA_8TiledMMAINSA_8MMA_AtomIJNSA_4SM904GMMA31MMA_64x128x32_F32E4M3E4M3_SS_TNILNSQ_7ScaleInE1ELSS_1EEEEEENSA_6LayoutISE_NSB_IJNSC_ILi0EEESW_SW_EEEEENSB_IJNSA_10UnderscoreESZ_SZ_EEEEENS7_6detail26Sm90ImplicitGemmTileTraitsINSA_20SM90_TMA_LOAD_IM2COLENSA_14ComposedLayoutINSA_7SwizzleILi1ELi4ELi3EEENSA_18smem_ptr_flag_bitsILi8EEENSV_INSB_IJNSB_IJNSC_ILi8EEES1A_EEENSB_IJSJ_SD_EEENSB_IJSD_NSC_ILi37EEEEEEEEENSB_IJNSB_IJSJ_NSC_ILi256EEEEEENSB_IJSD_SW_EEENSB_IJSW_NSC_ILi2048EEEEEEEEEEEEEvEENS13_INSA_13SM90_TMA_LOADENS15_IS17_S19_NSV_INSB_IJNSB_IJS1A_NSC_ILi16EEEEEES1C_S1E_EEENSB_IJS1H_S1I_NSB_IJSW_NSC_ILi4096EEEEEEEEEEEEEvEEEENS_8epilogue10collective6detail29Sm90TmaWarpSpecializedAdapterINS21_15DefaultEpilogueISM_NSB_IJNSB_IJllllEEESD_SW_EEES26_NS20_6thread17LinearCombinationISM_Li1EffLNS27_9ScaleType4KindE0ELNS_15FloatRoundStyleE2ESM_EENS_4gemm15EpilogueDefaultEEEEEvvEEEEvNT_6ParamsE:
[----:B------:R-:W-:Y:S01]  /*0000*/  LDC R1, c[0x0][0x28] ;  /* 0x00000a00ff017b82 */ /* 0x000fe20000000800 */
[----:B------:R-:W0:Y:S01]  /*0010*/  S2R R10, SR_TID.X ;  /* 0x00000000000a7919 */ /* 0x000e220000002100 */
[----:B------:R-:W-:Y:S01]  /*0020*/  ELECT P0, URZ, PT ;  /* 0x00000000003f782f */ /* 0x000fe20003800000 */
[----:B------:R-:W-:Y:S01]  /*0030*/  BSSY B0, `(.L_x_0) ;  /* 0x000000f000007945 */ /* 0x000fe20003800000 */
[--C-:B0-----:R-:W-:Y:S02]  /*0040*/  SHF.R.U32.HI R0, RZ, 0x5, R10.reuse ;  /* 0x00000005ff007819 */ /* 0x101fe4000001160a */
[----:B------:R-:W-:-:S03]  /*0050*/  SHF.R.U32.HI R3, RZ, 0x7, R10 ;  /* 0x00000007ff037819 */ /* 0x000fc6000001160a */
[----:B------:R-:W0:Y:S04]  /*0060*/  SHFL.IDX PT, R2, R0, RZ, 0x1f ;  /* 0x00001fff00027589 */ /* 0x000e2800000e0000 */
[----:B------:R1:W2:Y:S01]  /*0070*/  SHFL.IDX PT, R7, R3, RZ, 0x1f ;  /* 0x00001fff03077589 */ /* 0x0002a200000e0000 */
[----:B0-----:R-:W-:-:S13]  /*0080*/  ISETP.NE.OR P0, PT, R2, RZ, !P0 ;  /* 0x000000ff0200720c */ /* 0x001fda0004705670 */
[----:B-12---:R-:W-:Y:S05]  /*0090*/  @P0 BRA `(.L_x_1) ;  /* 0x0000000000200947 */ /* 0x006fea0003800000 */
[----:B------:R-:W-:Y:S02]  /*00a0*/  ULDC.64 UR4, c[0x0][0x198] ;  /* 0x0000660000047ab9 */ /* 0x000fe40000000a00 */
[----:B------:R-:W-:Y:S02]  /*00b0*/  UIADD3 UR6, UP0, UR4, 0xf0, URZ ;  /* 0x000000f004067890 */ /* 0x000fe4000ff1e03f */
[----:B------:R-:W-:Y:S02]  /*00c0*/  UIADD3 UR4, UP1, UR4, 0x270, URZ ;  /* 0x0000027004047890 */ /* 0x000fe4000ff3e03f */
[----:B------:R-:W-:Y:S02]  /*00d0*/  UIADD3.X UR7, URZ, UR5, URZ, UP0, !UPT ;  /* 0x000000053f077290 */ /* 0x000fe400087fe43f */
[----:B------:R-:W-:-:S07]  /*00e0*/  UIADD3.X UR5, URZ, UR5, URZ, UP1, !UPT ;  /* 0x000000053f057290 */ /* 0x000fce0008ffe43f */
[----:B------:R0:W-:Y:S02]  /*00f0*/  UTMACCTL.PF [UR6] ;  /* 0x00000000060079b9 */ /* 0x0001e40008040000 */
[----:B------:R0:W-:Y:S02]  /*0100*/  UTMACCTL.PF [UR4] ;  /* 0x00000000040079b9 */ /* 0x0001e40008040000 */
[----:B0-----:R-:W-:Y:S01]  /*0110*/  NOP ;  /* 0x0000000000007918 */ /* 0x001fe20000000000 */
.L_x_1:
[----:B------:R-:W-:Y:S05]  /*0120*/  BSYNC B0 ;  /* 0x0000000000007941 */ /* 0x000fea0003800000 */
.L_x_0:
[----:B------:R-:W0:Y:S01]  /*0130*/  SHFL.IDX PT, R0, R0, RZ, 0x1f ;  /* 0x00001fff00007589 */ /* 0x000e2200000e0000 */
[----:B------:R-:W-:-:S04]  /*0140*/  SHF.R.S32.HI R3, RZ, 0x1f, R2 ;  /* 0x0000001fff037819 */ /* 0x000fc80000011402 */
[----:B------:R-:W-:Y:S02]  /*0150*/  LEA.HI R3, R3, R2, RZ, 0x2 ;  /* 0x0000000203037211 */ /* 0x000fe400078f10ff */
[----:B0-----:R-:W-:-:S13]  /*0160*/  ISETP.NE.AND P0, PT, R0, RZ, PT ;  /* 0x000000ff0000720c */ /* 0x001fda0003f05270 */
[----:B------:R-:W-:Y:S05]  /*0170*/  @P0 BRA `(.L_x_2) ;  /* 0x00000004006c0947 */ /* 0x000fea0003800000 */
[----:B------:R-:W-:Y:S01]  /*0180*/  ELECT P0, URZ, PT ;  /* 0x00000000003f782f */ /* 0x000fe20003800000 */
[----:B------:R-:W-:-:S12]  /*0190*/  BSSY B0, `(.L_x_2) ;  /* 0x0000059000007945 */ /* 0x000fd80003800000 */
[----:B------:R-:W-:Y:S05]  /*01a0*/  @!P0 BRA `(.L_x_3) ;  /* 0x00000004005c8947 */ /* 0x000fea0003800000 */
[----:B------:R-:W0:Y:S01]  /*01b0*/  S2UR UR8, SR_CgaCtaId ;  /* 0x00000000000879c3 */ /* 0x000e220000008800 */
[----:B------:R-:W-:Y:S01]  /*01c0*/  UMOV UR4, 0x400 ;  /* 0x0000040000047882 */ /* 0x000fe20000000000 */
[----:B------:R-:W-:Y:S01]  /*01d0*/  UMOV UR5, 0x1 ;  /* 0x0000000100057882 */ /* 0x000fe20000000000 */
[----:B------:R-:W-:Y:S02]  /*01e0*/  UMOV UR6, 0x80 ;  /* 0x0000008000067882 */ /* 0x000fe40000000000 */
[----:B------:R-:W-:-:S04]  /*01f0*/  UIADD3 UR6, -UR6, 0x100000, URZ ;  /* 0x0010000006067890 */ /* 0x000fc8000fffe13f */
[----:B------:R-:W-:Y:S02]  /*0200*/  USHF.L.U32 UR7, UR6, 0xb, URZ ;  /* 0x0000000b06077899 */ /* 0x000fe4000800063f */
[----:B------:R-:W-:Y:S02]  /*0210*/  USHF.L.U32 UR6, UR6, 0x1, URZ ;  /* 0x0000000106067899 */ /* 0x000fe4000800063f */
[----:B0-----:R-:W-:Y:S02]  /*0220*/  ULEA UR8, UR8, UR4, 0x18 ;  /* 0x0000000408087291 */ /* 0x001fe4000f8ec03f */
[----:B------:R-:W-:-:S04]  /*0230*/  UIADD3 UR4, -UR5, 0x100000, URZ ;  /* 0x0010000005047890 */ /* 0x000fc8000fffe13f */
[----:B------:R-:W-:Y:S02]  /*0240*/  USHF.L.U32 UR5, UR4, 0xb, URZ ;  /* 0x0000000b04057899 */ /* 0x000fe4000800063f */
[----:B------:R-:W-:Y:S01]  /*0250*/  USHF.L.U32 UR4, UR4, 0x1, URZ ;  /* 0x0000000104047899 */ /* 0x000fe2000800063f */
[----:B------:R-:W0:Y:S11]  /*0260*/  FENCE.VIEW.ASYNC.S ;  /* 0x00000000000073c6 */ /* 0x000e360000000000 */
[----:B0-----:R0:W1:Y:S01]  /*0270*/  SYNCS.EXCH.64 URZ, [UR8+0x37800], UR4 ;  /* 0x03780004083f75b2 */ /* 0x0010620008000100 */
[----:B------:R0:W2:Y:S01]  /*0280*/  SYNCS.EXCH.64 URZ, [UR8+0x37928], UR6 ;  /* 0x03792806083f75b2 */ /* 0x0000a20008000100 */
[----:B------:R0:W3:Y:S01]  /*0290*/  SYNCS.EXCH.64 URZ, [UR8+0x37808], UR4 ;  /* 0x03780804083f75b2 */ /* 0x0000e20008000100 */
[----:B------:R0:W4:Y:S01]  /*02a0*/  SYNCS.EXCH.64 URZ, [UR8+0x37930], UR6 ;  /* 0x03793006083f75b2 */ /* 0x0001220008000100 */
[----:B------:R0:W0:Y:S01]  /*02b0*/  SYNCS.EXCH.64 URZ, [UR8+0x37810], UR4 ;  /* 0x03781004083f75b2 */ /* 0x0000220008000100 */
        /* <DEDUP_REMOVED lines=69> */
[----:B-1234-:R-:W-:Y:S01]  /*0710*/  NOP ;  /* 0x0000000000007918 */ /* 0x01efe20000000000 */
.L_x_3:
[----:B0-----:R-:W-:Y:S05]  /*0720*/  BSYNC B0 ;  /* 0x0000000000007941 */ /* 0x001fea0003800000 */
.L_x_2:
[----:B------:R-:W-:Y:S01]  /*0730*/  ULDC.64 UR4, c[0x0][0x618] ;  /* 0x0001860000047ab9 */ /* 0x000fe20000000a00 */
[----:B------:R-:W-:Y:S01]  /*0740*/  LOP3.LUT R3, R3, 0xfffffffc, RZ, 0xc0, !PT ;  /* 0xfffffffc03037812 */ /* 0x000fe200078ec0ff */
[----:B------:R-:W-:Y:S01]  /*0750*/  NOP ;  /* 0x0000000000007918 */ /* 0x000fe20000000000 */
[----:B------:R-:W-:Y:S01]  /*0760*/  ISETP.NE.U32.AND P0, PT, RZ, UR4, PT ;  /* 0x00000004ff007c0c */ /* 0x000fe2000bf05070 */
[----:B------:R-:W-:Y:S01]  /*0770*/  NOP ;  /* 0x0000000000007918 */ /* 0x000fe20000000000 */
[----:B------:R-:W-:Y:S01]  /*0780*/  BAR.SYNC.DEFER_BLOCKING 0x0 ;  /* 0x0000000000007b1d */ /* 0x000fe20000010000 */
[----:B------:R-:W-:Y:S01]  /*0790*/  IMAD.IADD R6, R2, 0x1, -R3 ;  /* 0x0000000102067824 */ /* 0x000fe200078e0a03 */
[----:B------:R-:W-:Y:S02]  /*07a0*/  ISETP.NE.AND.EX P0, PT, RZ, UR5, PT, P0 ;  /* 0x00000005ff007c0c */ /* 0x000fe4000bf05300 */
[C---:B------:R-:W-:Y:S02]  /*07b0*/  ISETP.NE.AND P2, PT, R7.reuse, 0x1, PT ;  /* 0x000000010700780c */ /* 0x040fe40003f45270 */
[----:B------:R-:W-:Y:S01]  /*07c0*/  LOP3.LUT P1, RZ, R7, R6, RZ, 0xfc, !PT ;  /* 0x0000000607ff7212 */ /* 0x000fe2000782fcff */
[----:B------:R-:W-:-:S03]  /*07d0*/  ULDC.64 UR12, c[0x0][0x208] ;  /* 0x00008200000c7ab9 */ /* 0x000fc60000000a00 */
[----:B------:R-:W-:-:S04]  /*07e0*/  SEL R2, RZ, 0x1, P1 ;  /* 0x00000001ff027807 */ /* 0x000fc80000800000 */
[----:B------:R-:W-:Y:S01]  /*07f0*/  SEL R2, R2, 0x2, P2 ;  /* 0x0000000202027807 */ /* 0x000fe20001000000 */
[----:B------:R-:W-:Y:S06]  /*0800*/  @!P0 BRA `(.L_x_4) ;  /* 0x00000000001c8947 */ /* 0x000fec0003800000 */
[----:B------:R-:W0:Y:S02]  /*0810*/  LDC.64 R4, c[0x0][0x618] ;  /* 0x00018600ff047b82 */ /* 0x000e240000000a00 */
[----:B0-----:R-:W2:Y:S02]  /*0820*/  LDG.E.64 R4, desc[UR12][R4.64] ;  /* 0x0000000c04047981 */ /* 0x001ea4000c1e1b00 */
[----:B--2---:R-:W-:-:S04]  /*0830*/  ISETP.NE.U32.AND P0, PT, R4, RZ, PT ;  /* 0x000000ff0400720c */ /* 0x004fc80003f05070 */
[----:B------:R-:W-:-:S13]  /*0840*/  ISETP.NE.AND.EX P0, PT, R5, RZ, PT, P0 ;  /* 0x000000ff0500720c */ /* 0x000fda0003f05300 */
[----:B------:R-:W-:Y:S05]  /*0850*/  @!P0 BRA `(.L_x_4) ;  /* 0x0000000000088947 */ /* 0x000fea0003800000 */
[----:B------:R2:W5:Y:S01]  /*0860*/  LD.E R0, desc[UR12][R4.64] ;  /* 0x0000000c04007980 */ /* 0x000562000c101900 */
[----:B------:R-:W-:Y:S05]  /*0870*/  BRA `(.L_x_5) ;  /* 0x0000000000207947 */ /* 0x000fea0003800000 */
.L_x_4:
[----:B------:R-:W-:Y:S02]  /*0880*/  ULDC.64 UR4, c[0x0][0x608] ;  /* 0x0001820000047ab9 */ /* 0x000fe40000000a00 */
[----:B------:R-:W-:-:S04]  /*0890*/  ISETP.NE.U32.AND P0, PT, RZ, UR4, PT ;  /* 0x00000004ff007c0c */ /* 0x000fc8000bf05070 */
[----:B------:R-:W-:-:S13]  /*08a0*/  ISETP.NE.AND.EX P0, PT, RZ, UR5, PT, P0 ;  /* 0x00000005ff007c0c */ /* 0x000fda000bf05300 */
[----:B------:R-:W-:Y:S05]  /*08b0*/  @!P0 BRA `(.L_x_6) ;  /* 0x00000000000c8947 */ /* 0x000fea0003800000 */
[----:B------:R-:W0:Y:S02]  /*08c0*/  LDC.64 R4, c[0x0][0x608] ;  /* 0x00018200ff047b82 */ /* 0x000e240000000a00 */
[----:B0-----:R0:W5:Y:S01]  /*08d0*/  LDG.E R0, desc[UR12][R4.64] ;  /* 0x0000000c04007981 */ /* 0x001162000c1e1900 */
[----:B------:R-:W-:Y:S05]  /*08e0*/  BRA `(.L_x_5) ;  /* 0x0000000000047947 */ /* 0x000fea0003800000 */
.L_x_6:
[----:B------:R-:W1:Y:S02]  /*08f0*/  LDC R0, c[0x0][0x600] ;  /* 0x00018000ff007b82 */ /* 0x000e640000000800 */
.L_x_5:
[----:B------:R-:W-:Y:S02]  /*0900*/  ULDC.64 UR4, c[0x0][0x620] ;  /* 0x0001880000047ab9 */ /* 0x000fe40000000a00 */
[----:B------:R-:W-:-:S04]  /*0910*/  ISETP.NE.U32.AND P0, PT, RZ, UR4, PT ;  /* 0x00000004ff007c0c */ /* 0x000fc8000bf05070 */
[----:B------:R-:W-:-:S13]  /*0920*/  ISETP.NE.AND.EX P0, PT, RZ, UR5, PT, P0 ;  /* 0x00000005ff007c0c */ /* 0x000fda000bf05300 */
[----:B------:R-:W-:Y:S05]  /*0930*/  @!P0 BRA `(.L_x_7) ;  /* 0x00000000001c8947 */ /* 0x000fea0003800000 */
[----:B0-2---:R-:W0:Y:S02]  /*0940*/  LDC.64 R4, c[0x0][0x620] ;  /* 0x00018800ff047b82 */ /* 0x005e240000000a00 */
[----:B0-----:R-:W2:Y:S02]  /*0950*/  LDG.E.64 R4, desc[UR12][R4.64] ;  /* 0x0000000c04047981 */ /* 0x001ea4000c1e1b00 */
[----:B--2---:R-:W-:-:S04]  /*0960*/  ISETP.NE.U32.AND P0, PT, R4, RZ, PT ;  /* 0x000000ff0400720c */ /* 0x004fc80003f05070 */
[----:B------:R-:W-:-:S13]  /*0970*/  ISETP.NE.AND.EX P0, PT, R5, RZ, PT, P0 ;  /* 0x000000ff0500720c */ /* 0x000fda0003f05300 */
[----:B------:R-:W-:Y:S05]  /*0980*/  @!P0 BRA `(.L_x_7) ;  /* 0x0000000000088947 */ /* 0x000fea0003800000 */
[----:B------:R0:W5:Y:S01]  /*0990*/  LD.E R8, desc[UR12][R4.64] ;  /* 0x0000000c04087980 */ /* 0x000162000c101900 */
[----:B------:R-:W-:Y:S05]  /*09a0*/  BRA `(.L_x_8) ;  /* 0x0000000000207947 */ /* 0x000fea0003800000 */
.L_x_7:
[----:B------:R-:W-:Y:S02]  /*09b0*/  ULDC.64 UR4, c[0x0][0x610] ;  /* 0x0001840000047ab9 */ /* 0x000fe40000000a00 */
[----:B------:R-:W-:-:S04]  /*09c0*/  ISETP.NE.U32.AND P0, PT, RZ, UR4, PT ;  /* 0x00000004ff007c0c */ /* 0x000fc8000bf05070 */
[----:B------:R-:W-:-:S13]  /*09d0*/  ISETP.NE.AND.EX P0, PT, RZ, UR5, PT, P0 ;  /* 0x00000005ff007c0c */ /* 0x000fda000bf05300 */
[----:B------:R-:W-:Y:S05]  /*09e0*/  @!P0 BRA `(.L_x_9) ;  /* 0x00000000000c8947 */ /* 0x000fea0003800000 */
[----:B------:R-:W3:Y:S02]  /*09f0*/  LDC.64 R8, c[0x0][0x610] ;  /* 0x00018400ff087b82 */ /* 0x000ee40000000a00 */
[----:B---3--:R4:W5:Y:S01]  /*0a00*/  LDG.E R8, desc[UR12][R8.64] ;  /* 0x0000000c08087981 */ /* 0x008962000c1e1900 */
[----:B------:R-:W-:Y:S05]  /*0a10*/  BRA `(.L_x_8) ;  /* 0x0000000000047947 */ /* 0x000fea0003800000 */
.L_x_9:
[----:B------:R-:W3:Y:S02]  /*0a20*/  LDC R8, c[0x0][0x604] ;  /* 0x00018100ff087b82 */ /* 0x000ee40000000800 */
.L_x_8:
[----:B------:R-:W1:Y:S01]  /*0a30*/  LDC R3, c[0x0][0x3e8] ;  /* 0x0000fa00ff037b82 */ /* 0x000e620000000800 */
[----:B------:R-:W-:Y:S01]  /*0a40*/  ULDC UR4, c[0x0][0x3dc] ;  /* 0x0000f70000047ab9 */ /* 0x000fe20000000800 */
[----:B------:R-:W-:Y:S01]  /*0a50*/  ISETP.NE.AND P0, PT, R7, RZ, PT ;  /* 0x000000ff0700720c */ /* 0x000fe20003f05270 */
[----:B------:R-:W-:Y:S01]  /*0a60*/  UIADD3 UR4, UR4, 0x1f, URZ ;  /* 0x0000001f04047890 */ /* 0x000fe2000fffe03f */
[----:B------:R-:W-:-:S03]  /*0a70*/  ULDC.64 UR6, c[0x0][0x3e0] ;  /* 0x0000f80000067ab9 */ /* 0x000fc60000000a00 */
[----:B------:R-:W-:Y:S02]  /*0a80*/  USHF.R.S32.HI UR5, URZ, 0x1f, UR4 ;  /* 0x0000001f3f057899 */ /* 0x000fe40008011404 */
[----:B------:R-:W-:Y:S02]  /*0a90*/  UIMAD UR6, UR7, UR6, URZ ;  /* 0x00000006070672a4 */ /* 0x000fe4000f8e023f */
[----:B------:R-:W-:-:S04]  /*0aa0*/  ULEA.HI UR5, UR5, UR4, URZ, 0x5 ;  /* 0x0000000405057291 */ /* 0x000fc8000f8f283f */
[----:B------:R-:W-:Y:S01]  /*0ab0*/  USHF.R.S32.HI UR15, URZ, 0x5, UR5 ;  /* 0x000000053f0f7899 */ /* 0x000fe20008011405 */
[----:B-1----:R-:W-:-:S05]  /*0ac0*/  IMAD R3, R3, UR6, RZ ;  /* 0x0000000603037c24 */ /* 0x002fca000f8e02ff */
[----:B------:R-:W-:Y:S01]  /*0ad0*/  IMAD R3, R3, UR15, RZ ;  /* 0x0000000f03037c24 */ /* 0x000fe2000f8e02ff */
[----:B------:R-:W-:Y:S06]  /*0ae0*/  @!P0 BRA `(.L_x_10) ;  /* 0x00000050002c8947 */ /* 0x000fec0003800000 */
[----:B------:R-:W-:-:S13]  /*0af0*/  ISETP.NE.AND P0, PT, R7, 0x1, PT ;  /* 0x000000010700780c */ /* 0x000fda0003f05270 */
[----:B------:R-:W-:Y:S05]  /*0b00*/  @P0 EXIT ;  /* 0x000000000000094d */ /* 0x000fea0003800000 */
[----:B------:R-:W-:Y:S01]  /*0b10*/  ISETP.GE.AND P0, PT, R3, 0x1, PT ;  /* 0x000000010300780c */ /* 0x000fe20003f06270 */
[----:B------:R-:W-:Y:S01]  /*0b20*/  UMOV UR4, URZ ;  /* 0x0000003f00047c82 */ /* 0x000fe20008000000 */
[----:B------:R-:W-:Y:S02]  /*0b30*/  CS2R R86, SRZ ;  /* 0x0000000000567805 */ /* 0x000fe4000001ff00 */
[----:B------:R-:W-:Y:S02]  /*0b40*/  CS2R R24, SRZ ;  /* 0x0000000000187805 */ /* 0x000fe4000001ff00 */
[----:B------:R-:W-:Y:S02]  /*0b50*/  CS2R R26, SRZ ;  /* 0x00000000001a7805 */ /* 0x000fe4000001ff00 */
[----:B------:R-:W-:Y:S02]  /*0b60*/  CS2R R28, SRZ ;  /* 0x00000000001c7805 */ /* 0x000fe4000001ff00 */
[----:B------:R-:W-:-:S02]  /*0b70*/  CS2R R30, SRZ ;  /* 0x00000000001e7805 */ /* 0x000fc4000001ff00 */
[----:B------:R-:W-:Y:S02]  /*0b80*/  CS2R R32, SRZ ;  /* 0x0000000000207805 */ /* 0x000fe4000001ff00 */
        /* <DEDUP_REMOVED lines=25> */
[----:B------:R-:W-:Y:S01]  /*0d20*/  CS2R R84, SRZ ;  /* 0x0000000000547805 */ /* 0x000fe2000001ff00 */
[----:B------:R-:W-:Y:S06]  /*0d30*/  @!P0 BRA `(.L_x_11) ;  /* 0x0000000000648947 */ /* 0x000fec0003800000 */
[----:B0-2---:R-:W-:-:S04]  /*0d40*/  LOP3.LUT R4, R2, 0x1, RZ, 0xfc, !PT ;  /* 0x0000000102047812 */ /* 0x005fc800078efcff */
[----:B------:R-:W-:-:S13]  /*0d50*/  ISETP.NE.AND P0, PT, R4, 0x3, PT ;  /* 0x000000030400780c */ /* 0x000fda0003f05270 */
[----:B------:R-:W-:Y:S05]  /*0d60*/  @!P0 BRA `(.L_x_12) ;  /* 0x0000000000048947 */ /* 0x000fea0003800000 */
[----:B------:R-:W-:Y:S01]  /*0d70*/  BPT.TRAP 0x1 ;  /* 0x000000040000795c */ /* 0x000fe20000300000 */
.L_x_12:
[----:B------:R-:W0:Y:S01]  /*0d80*/  S2UR UR5, SR_CgaCtaId ;  /* 0x00000000000579c3 */ /* 0x000e220000008800 */
[----:B------:R-:W-:Y:S01]  /*0d90*/  SHF.L.U32 R4, RZ, 0x1f, RZ ;  /* 0x0000001fff047819 */ /* 0x000fe200000006ff */
[----:B------:R-:W-:Y:S02]  /*0da0*/  UMOV UR4, 0x400 ;  /* 0x0000040000047882 */ /* 0x000fe40000000000 */
[----:B0-----:R-:W-:-:S12]  /*0db0*/  ULEA UR4, UR5, UR4, 0x18 ;  /* 0x0000000405047291 */ /* 0x001fd8000f8ec03f */
.L_x_13:
[----:B0-----:R-:W-:-:S04]  /*0dc0*/  IMAD.U32 R5, RZ, RZ, UR4 ;  /* 0x00000004ff057e24 */ /* 0x001fc8000f8e00ff */
[----:B------:R0:W1:Y:S03]  /*0dd0*/  SYNCS.PHASECHK.TRANS64.TRYWAIT P0, [R5+URZ+0x37800], R4 ;  /* 0x03780004050075a7 */ /* 0x000066000800017f */
[----:B-1----:R-:W-:Y:S05]  /*0de0*/  @!P0 NANOSLEEP.SYNCS 0x989680 ;  /* 0x009896800000895d */ /* 0x002fea0003900000 */
[----:B------:R-:W1:Y:S02]  /*0df0*/  @!P0 SYNCS.PHASECHK.TRANS64 P0, [R5+URZ+0x37800], R4 ;  /* 0x03780004050085a7 */ /* 0x000e64000800007f */
[----:B-1----:R-:W-:Y:S05]  /*0e00*/  @!P0 BRA `(.L_x_13) ;  /* 0xfffffffc00ec8947 */ /* 0x002fea000383ffff */
[----:B------:R-:W-:Y:S01]  /*0e10*/  UIADD3 UR5, UR4, 0x12800, URZ ;  /* 0x0001280004057890 */ /* 0x000fe2000fffe03f */
[----:B------:R-:W-:Y:S01]  /*0e20*/  WARPGROUP.ARRIVE ;  /* 0x00000000000079c5 */ /* 0x000fe20000000000 */
[----:B------:R-:W-:Y:S02]  /*0e30*/  USHF.R.U32.HI UR4, URZ, 0x4, UR4 ;  /* 0x000000043f047899 */ /* 0x000fe40008011604 */
[----:B------:R-:W-:Y:S02]  /*0e40*/  USHF.R.U32.HI UR5, URZ, 0x4, UR5 ;  /* 0x000000043f057899 */ /* 0x000fe40008011605 */
[----:B------:R-:W-:Y:S02]  /*0e50*/  ULOP3.LUT UR4, UR4, 0x3fff, URZ, 0xc0, !UPT ;  /* 0x00003fff04047892 */ /* 0x000fe4000f8ec03f */
[----:B------:R-:W-:Y:S02]  /*0e60*/  ULOP3.LUT UR5, UR5, 0x3fff, URZ, 0xc0, !UPT ;  /* 0x00003fff05057892 */ /* 0x000fe4000f8ec03f */
[----:B------:R-:W-:-:S02]  /*0e70*/  ULOP3.LUT UR4, UR4, 0x10000, URZ, 0xfc, !UPT ;  /* 0x0001000004047892 */ /* 0x000fc4000f8efc3f */
[----:B------:R-:W-:Y:S01]  /*0e80*/  ULOP3.LUT UR6, UR5, 0x10000, URZ, 0xfc, !UPT ;  /* 0x0001000005067892 */ /* 0x000fe2000f8efc3f */
[----:B------:R-:W-:Y:S02]  /*0e90*/  UMOV UR7, 0xc0000010 ;  /* 0xc000001000077882 */ /* 0x000fe40000000000 */
[----:B------:R-:W-:-:S06]  /*0ea0*/  UMOV UR5, 0xc0000010 ;  /* 0xc000001000057882 */ /* 0x000fcc0000000000 */
[----:B------:R-:W-:Y:S01]  /*0eb0*/  QGMMA.64x128x32.F32.E4M3.E4M3 R24, gdesc[UR4], RZ, !UPT, gsb0 ;  /* 0x01e00000041879f3 */ /* 0x000fe2000c0008ff */
[----:B------:R-:W-:-:S05]  /*0ec0*/  UMOV UR4, 0x1 ;  /* 0x0000000100047882 */ /* 0x000fca0000000000 */
.L_x_11:
[----:B0-2---:R-:W-:-:S05]  /*0ed0*/  VIMNMX R4, R3, 0x1, PT ;  /* 0x0000000103047848 */ /* 0x005fca0003fe0100 */
[----:B------:R-:W-:-:S05]  /*0ee0*/  IMAD.IADD R7, R3, 0x1, -R4 ;  /* 0x0000000103077824 */ /* 0x000fca00078e0a04 */
[----:B------:R-:W-:-:S13]  /*0ef0*/  ISETP.GE.AND P0, PT, R7, 0x1, PT ;  /* 0x000000010700780c */ /* 0x000fda0003f06270 */
[----:B------:R-:W-:Y:S05]  /*0f00*/  @!P0 BRA `(.L_x_14) ;  /* 0x0000000000d48947 */ /* 0x000fea0003800000 */
[----:B------:R-:W0:Y:S01]  /*0f10*/  S2UR UR6, SR_CgaCtaId ;  /* 0x00000000000679c3 */ /* 0x000e220000008800 */
[----:B------:R-:W-:Y:S01]  /*0f20*/  UMOV UR5, 0x400 ;  /* 0x0000040000057882 */ /* 0x000fe20000000000 */
[----:B------:R-:W-:Y:S01]  /*0f30*/  LOP3.LUT R10, R2, 0x1, RZ, 0xfc, !PT ;  /* 0x00000001020a7812 */ /* 0x000fe200078efcff */
[----:B----4-:R-:W-:Y:S01]  /*0f40*/  IMAD.MOV.U32 R9, RZ, RZ, RZ ;  /* 0x000000ffff097224 */ /* 0x010fe200078e00ff */
[----:B------:R-:W-:Y:S01]  /*0f50*/  UISETP.NE.U32.AND UP0, UPT, UR4, URZ, UPT ;  /* 0x0000003f0400728c */ /* 0x000fe2000bf05070 */
[----:B------:R-:W-:Y:S01]  /*0f60*/  IMAD.MOV.U32 R4, RZ, RZ, R7 ;  /* 0x000000ffff047224 */ /* 0x000fe200078e0007 */
[----:B0-----:R-:W-:-:S04]  /*0f70*/  ULEA UR7, UR6, UR5, 0x18 ;  /* 0x0000000506077291 */ /* 0x001fc8000f8ec03f */
[----:B------:R-:W-:Y:S02]  /*0f80*/  UIADD3 UR6, UR7, 0x12800, URZ ;  /* 0x0001280007067890 */ /* 0x000fe4000fffe03f */
[----:B------:R-:W-:Y:S02]  /*0f90*/  USHF.R.U32.HI UR5, URZ, 0x4, UR7 ;  /* 0x000000043f057899 */ /* 0x000fe40008011607 */
[----:B------:R-:W-:Y:S02]  /*0fa0*/  USHF.R.U32.HI UR6, URZ, 0x4, UR6 ;  /* 0x000000043f067899 */ /* 0x000fe40008011606 */
[----:B------:R-:W-:Y:S02]  /*0fb0*/  ULOP3.LUT UR5, UR5, 0x3fff, URZ, 0xc0, !UPT ;  /* 0x00003fff05057892 */ /* 0x000fe4000f8ec03f */
[----:B------:R-:W-:Y:S02]  /*0fc0*/  ULOP3.LUT UR6, UR6, 0x3fff, URZ, 0xc0, !UPT ;  /* 0x00003fff06067892 */ /* 0x000fe4000f8ec03f */
[----:B------:R-:W-:-:S02]  /*0fd0*/  ULOP3.LUT UR14, UR5, 0x10000, URZ, 0xfc, !UPT ;  /* 0x00010000050e7892 */ /* 0x000fc4000f8efc3f */
[----:B------:R-:W-:Y:S01]  /*0fe0*/  ULOP3.LUT UR15, UR6, 0x10000, URZ, 0xfc, !UPT ;  /* 0x00010000060f7892 */ /* 0x000fe2000f8efc3f */
[----:B------:R-:W-:-:S11]  /*0ff0*/  UMOV UR5, URZ ;  /* 0x0000003f00057c82 */ /* 0x000fd60008000000 */
.L_x_19:
[----:B------:R-:W-:-:S13]  /*1000*/  ISETP.NE.AND P1, PT, R10, 0x3, PT ;  /* 0x000000030a00780c */ /* 0x000fda0003f25270 */
[----:B0-----:R-:W-:Y:S05]  /*1010*/  @!P1 BRA `(.L_x_15) ;  /* 0x0000000000049947 */ /* 0x001fea0003800000 */
[----:B------:R-:W-:Y:S01]  /*1020*/  BPT.TRAP 0x1 ;  /* 0x000000040000795c */ /* 0x000fe20000300000 */
.L_x_15:
[----:B------:R-:W-:Y:S01]  /*1030*/  SHF.L.U32 R5, R9, 0x1f, RZ ;  /* 0x0000001f09057819 */ /* 0x000fe200000006ff */
[----:B------:R-:W-:-:S12]  /*1040*/  ULEA UR6, UR4, UR7, 0x3 ;  /* 0x0000000704067291 */ /* 0x000fd8000f8e183f */
.L_x_16:
[----:B0-----:R-:W-:-:S04]  /*1050*/  IMAD.U32 R6, RZ, RZ, UR6 ;  /* 0x00000006ff067e24 */ /* 0x001fc8000f8e00ff */
[----:B------:R0:W1:Y:S03]  /*1060*/  SYNCS.PHASECHK.TRANS64.TRYWAIT P0, [R6+URZ+0x37800], R5 ;  /* 0x03780005060075a7 */ /* 0x000066000800017f */
[----:B-1----:R-:W-:Y:S05]  /*1070*/  @!P0 NANOSLEEP.SYNCS 0x989680 ;  /* 0x009896800000895d */ /* 0x002fea0003900000 */
[----:B------:R-:W1:Y:S02]  /*1080*/  @!P0 SYNCS.PHASECHK.TRANS64 P0, [R6+URZ+0x37800], R5 ;  /* 0x03780005060085a7 */ /* 0x000e64000800007f */
[----:B-1----:R-:W-:Y:S05]  /*1090*/  @!P0 BRA `(.L_x_16) ;  /* 0xfffffffc00ec8947 */ /* 0x002fea000383ffff */
[----:B------:R-:W-:Y:S01]  /*10a0*/  ULEA UR8, UR4, UR14, 0x7 ;  /* 0x0000000e04087291 */ /* 0x000fe2000f8e383f */
[----:B------:R-:W-:Y:S01]  /*10b0*/  WARPGROUP.ARRIVE ;  /* 0x00000000000079c5 */ /* 0x000fe20000000000 */
[----:B------:R-:W-:Y:S01]  /*10c0*/  ULEA UR10, UR4, UR15, 0x8 ;  /* 0x0000000f040a7291 */ /* 0x000fe2000f8e403f */
[----:B------:R-:W-:Y:S01]  /*10d0*/  UMOV UR9, 0xc0000010 ;  /* 0xc000001000097882 */ /* 0x000fe20000000000 */
[----:B------:R-:W-:-:S07]  /*10e0*/  UMOV UR11, 0xc0000010 ;  /* 0xc0000010000b7882 */ /* 0x000fce0000000000 */
[----:B------:R-:W-:Y:S03]  /*10f0*/  QGMMA.64x128x32.F32.E4M3.E4M3 R24, gdesc[UR8], R24, UP0, gsb0 ;  /* 0x01e00000081879f3 */ /* 0x000fe6000b800818 */
[----:B------:R-:W-:Y:S02]  /*1100*/  WARPGROUP.DEPBAR.LE gsb0, 0x1 ;  /* 0x00008000000079c5 */ /* 0x000fe40000010100 */
[----:B------:R-:W-:Y:S05]  /*1110*/  @!P1 BRA `(.L_x_17) ;  /* 0x0000000000049947 */ /* 0x000fea0003800000 */
[----:B------:R-:W-:Y:S01]  /*1120*/  BPT.TRAP 0x1 ;  /* 0x000000040000795c */ /* 0x000fe20000300000 */
.L_x_17:
[----:B------:R-:W-:Y:S01]  /*1130*/  ULEA UR6, UR5, UR7, 0x3 ;  /* 0x0000000705067291 */ /* 0x000fe2000f8e183f */
[----:B------:R-:W-:-:S03]  /*1140*/  ISETP.GT.U32.AND P0, PT, R2, 0x1, PT ;  /* 0x000000010200780c */ /* 0x000fc60003f04070 */
[----:B------:R-:W-:-:S04]  /*1150*/  UIADD3 UR6, UR6, 0x37928, URZ ;  /* 0x0003792806067890 */ /* 0x000fc8000fffe03f */
[----:B------:R-:W-:-:S09]  /*1160*/  UPRMT UR6, URZ, 0x654, UR6 ;  /* 0x000006543f067896 */ /* 0x000fd20008000006 */
[----:B------:R-:W-:Y:S01]  /*1170*/  SYNCS.ARRIVE.TRANS64.RED.A1T0 RZ, [UR6], RZ ;  /* 0x000000ffffff79a7 */ /* 0x000fe20008100406 */
[----:B------:R-:W-:Y:S05]  /*1180*/  @P0 BRA `(.L_x_18) ;  /* 0x0000000000040947 */ /* 0x000fea0003800000 */
[----:B------:R-:W-:Y:S01]  /*1190*/  BPT.TRAP 0x1 ;  /* 0x000000040000795c */ /* 0x000fe20000300000 */
.L_x_18:
[----:B------:R-:W-:Y:S01]  /*11a0*/  UIADD3 UR4, UR4, 0x1, URZ ;  /* 0x0000000104047890 */ /* 0x000fe2000fffe03f */
[C---:B------:R-:W-:Y:S01]  /*11b0*/  ISETP.GT.AND P0, PT, R4.reuse, 0x1, PT ;  /* 0x000000010400780c */ /* 0x040fe20003f04270 */
[----:B------:R-:W-:Y:S01]  /*11c0*/  UIADD3 UR5, UR5, 0x1, URZ ;  /* 0x0000000105057890 */ /* 0x000fe2000fffe03f */
[----:B------:R-:W-:Y:S01]  /*11d0*/  VIADD R4, R4, 0xffffffff ;  /* 0xffffffff04047836 */ /* 0x000fe20000000000 */
[----:B------:R-:W-:Y:S02]  /*11e0*/  UISETP.NE.AND UP0, UPT, UR4, 0x25, UPT ;  /* 0x000000250400788c */ /* 0x000fe4000bf05270 */
[----:B------:R-:W-:Y:S02]  /*11f0*/  UISETP.NE.AND UP1, UPT, UR5, 0x25, UPT ;  /* 0x000000250500788c */ /* 0x000fe4000bf25270 */
[----:B------:R-:W-:Y:S02]  /*1200*/  USEL UR6, URZ, 0x1, UP0 ;  /* 0x000000013f067887 */ /* 0x000fe40008000000 */
[----:B------:R-:W-:-:S02]  /*1210*/  USEL UR4, UR4, URZ, UP0 ;  /* 0x0000003f04047287 */ /* 0x000fc40008000000 */
[----:B------:R-:W-:Y:S02]  /*1220*/  USEL UR5, UR5, URZ, UP1 ;  /* 0x0000003f05057287 */ /* 0x000fe40008800000 */
[----:B------:R-:W-:Y:S01]  /*1230*/  UPLOP3.LUT UP0, UPT, UPT, UPT, UPT, 0x80, 0x0 ;  /* 0x000000000000789c */ /* 0x000fe20003f0f070 */
[----:B------:R-:W-:Y:S01]  /*1240*/  LOP3.LUT R9, R9, UR6, RZ, 0x3c, !PT ;  /* 0x0000000609097c12 */ /* 0x000fe2000f8e3cff */
[----:B------:R-:W-:Y:S09]  /*1250*/  @P0 BRA `(.L_x_19) ;  /* 0xfffffffc00680947 */ /* 0x000ff2000383ffff */
.L_x_14:
[----:B------:R-:W-:Y:S01]  /*1260*/  ISETP.GE.AND P0, PT, R3, 0x1, PT ;  /* 0x000000010300780c */ /* 0x000fe20003f06270 */
[----:B------:R-:W-:-:S12]  /*1270*/  WARPGROUP.DEPBAR.LE gsb0, 0x0 ;  /* 0x00008000000079c5 */ /* 0x000fd80000010000 */
[----:B------:R-:W-:Y:S05]  /*1280*/  @!P0 BRA `(.L_x_20) ;  /* 0x00000000004c8947 */ /* 0x000fea0003800000 */
[----:B------:R-:W-:-:S04]  /*1290*/  LOP3.LUT R3, R2, 0x1, RZ, 0xfc, !PT ;  /* 0x0000000102037812 */ /* 0x000fc800078efcff */
[----:B------:R-:W-:-:S13]  /*12a0*/  ISETP.NE.AND P0, PT, R3, 0x3, PT ;  /* 0x000000030300780c */ /* 0x000fda0003f05270 */
[----:B------:R-:W-:Y:S05]  /*12b0*/  @!P0 BRA `(.L_x_21) ;  /* 0x0000000000048947 */ /* 0x000fea0003800000 */
[----:B------:R-:W-:Y:S01]  /*12c0*/  BPT.TRAP 0x1 ;  /* 0x000000040000795c */ /* 0x000fe20000300000 */
.L_x_21:
[----:B0-----:R-:W0:Y:S01]  /*12d0*/  S2R R6, SR_CgaCtaId ;  /* 0x0000000000067919 */ /* 0x001e220000008800 */
[----:B------:R-:W-:Y:S01]  /*12e0*/  IMAD.WIDE.U32 R4, R7, -0x45306eb3, RZ ;  /* 0xbacf914d07047825 */ /* 0x000fe200078e00ff */
[----:B------:R-:W-:-:S03]  /*12f0*/  ISETP.GT.U32.AND P0, PT, R2, 0x1, PT ;  /* 0x000000010200780c */ /* 0x000fc60003f04070 */
[----:B------:R-:W-:-:S05]  /*1300*/  IMAD.IADD R3, R7, 0x1, -R5 ;  /* 0x0000000107037824 */ /* 0x000fca00078e0a05 */
[----:B------:R-:W-:-:S04]  /*1310*/  LEA.HI R3, R3, R5, RZ, 0x1f ;  /* 0x0000000503037211 */ /* 0x000fc800078ff8ff */
[----:B------:R-:W-:Y:S02]  /*1320*/  SHF.R.U32.HI R4, RZ, 0x5, R3 ;  /* 0x00000005ff047819 */ /* 0x000fe40000011603 */
[----:B------:R-:W-:-:S03]  /*1330*/  MOV R3, 0x400 ;  /* 0x0000040000037802 */ /* 0x000fc60000000f00 */
[----:B------:R-:W-:Y:S01]  /*1340*/  IMAD R4, R4, -0x25, R7 ;  /* 0xffffffdb04047824 */ /* 0x000fe200078e0207 */
[----:B0-----:R-:W-:-:S05]  /*1350*/  LEA R3, R6, R3, 0x18 ;  /* 0x0000000306037211 */ /* 0x001fca00078ec0ff */
[----:B------:R-:W-:-:S04]  /*1360*/  IMAD R4, R4, 0x8, R3 ;  /* 0x0000000804047824 */ /* 0x000fc800078e0203 */
[----:B------:R-:W-:-:S05]  /*1370*/  VIADD R4, R4, 0x37928 ;  /* 0x0003792804047836 */ /* 0x000fca0000000000 */
[----:B------:R-:W-:-:S04]  /*1380*/  PRMT R4, RZ, 0x654, R4 ;  /* 0x00000654ff047816 */ /* 0x000fc80000000004 */
[----:B------:R1:W-:Y:S01]  /*1390*/  SYNCS.ARRIVE.TRANS64.RED.A1T0 RZ, [R4+URZ], RZ ;  /* 0x000000ff04ff79a7 */ /* 0x0003e2000810043f */
[----:B------:R-:W-:Y:S05]  /*13a0*/  @P0 BRA `(.L_x_20) ;  /* 0x0000000000040947 */ /* 0x000fea0003800000 */
[----:B------:R-:W-:Y:S01]  /*13b0*/  BPT.TRAP 0x1 ;  /* 0x000000040000795c */ /* 0x000fe20000300000 */
.L_x_20:
[----:B------:R-:W2:Y:S01]  /*13c0*/  S2R R3, SR_TID.X ;  /* 0x0000000000037919 */ /* 0x000ea20000002100 */
[----:B------:R-:W-:Y:S01]  /*13d0*/  ULDC.64 UR4, c[0x0][0x280] ;  /* 0x0000a00000047ab9 */ /* 0x000fe20000000a00 */
[----:B----4-:R-:W4:Y:S01]  /*13e0*/  S2R R9, SR_CTAID.Y ;  /* 0x0000000000097919 */ /* 0x010f220000002600 */
[----:B------:R-:W0:Y:S01]  /*13f0*/  S2R R7, SR_CTAID.X ;  /* 0x0000000000077919 */ /* 0x000e220000002500 */
[----:B--2---:R-:W-:-:S04]  /*1400*/  SHF.R.S32.HI R2, RZ, 0x1f, R3 ;  /* 0x0000001fff027819 */ /* 0x004fc80000011403 */
[----:B------:R-:W-:Y:S01]  /*1410*/  LEA.HI R2, R2, R3, RZ, 0x7 ;  /* 0x0000000302027211 */ /* 0x000fe200078f38ff */
[----:B----4-:R-:W-:-:S03]  /*1420*/  IMAD.SHL.U32 R9, R9, 0x80, RZ ;  /* 0x0000008009097824 */ /* 0x010fc600078e00ff */
[----:B------:R-:W-:Y:S01]  /*1430*/  LOP3.LUT R2, R2, 0xffffff80, RZ, 0xc0, !PT ;  /* 0xffffff8002027812 */ /* 0x000fe200078ec0ff */
[----:B0-----:R-:W-:Y:S01]  /*1440*/  IMAD.SHL.U32 R6, R7, 0x40, RZ ;  /* 0x0000004007067824 */ /* 0x001fe200078e00ff */
[----:B------:R-:W-:-:S03]  /*1450*/  ISETP.GE.AND P0, PT, R9, UR5, PT ;  /* 0x0000000509007c0c */ /* 0x000fc6000bf06270 */
[----:B------:R-:W-:Y:S01]  /*1460*/  IMAD.IADD R2, R3, 0x1, -R2 ;  /* 0x0000000103027824 */ /* 0x000fe200078e0a02 */
[----:B------:R-:W-:-:S04]  /*1470*/  ISETP.GE.OR P0, PT, R6, UR4, P0 ;  /* 0x0000000406007c0c */ /* 0x000fc80008706670 */
[----:B------:R-:W-:-:S04]  /*1480*/  SHF.R.S32.HI R3, RZ, 0x1f, R2 ;  /* 0x0000001fff037819 */ /* 0x000fc80000011402 */
[----:B-1----:R-:W-:-:S04]  /*1490*/  LEA.HI R4, R3, R2, RZ, 0x2 ;  /* 0x0000000203047211 */ /* 0x002fc800078f10ff */
[--C-:B------:R-:W-:Y:S02]  /*14a0*/  SHF.R.S32.HI R12, RZ, 0x2, R4.reuse ;  /* 0x00000002ff0c7819 */ /* 0x100fe40000011404 */
[----:B------:R-:W-:-:S04]  /*14b0*/  SHF.R.S32.HI R5, RZ, 0x1f, R4 ;  /* 0x0000001fff057819 */ /* 0x000fc80000011404 */
[----:B------:R-:W-:Y:S01]  /*14c0*/  LEA.HI R5, R5, R12, RZ, 0x3 ;  /* 0x0000000c05057211 */ /* 0x000fe200078f18ff */
[----:B------:R-:W-:Y:S06]  /*14d0*/  @P0 EXIT ;  /* 0x000000000000094d */ /* 0x000fec0003800000 */
[----:B------:R-:W-:Y:S01]  /*14e0*/  LOP3.LUT R13, R5, 0xfffffff8, RZ, 0xc0, !PT ;  /* 0xfffffff8050d7812 */ /* 0x000fe200078ec0ff */
[----:B------:R-:W0:Y:S01]  /*14f0*/  LDC.64 R10, c[0x0][0x658] ;  /* 0x00019600ff0a7b82 */ /* 0x000e220000000a00 */
[----:B------:R-:W-:Y:S01]  /*1500*/  LOP3.LUT R5, R4, 0x7ffffffc, RZ, 0xc0, !PT ;  /* 0x7ffffffc04057812 */ /* 0x000fe200078ec0ff */
[----:B------:R-:W-:Y:S02]  /*1510*/  ULDC.64 UR6, c[0x0][0x650] ;  /* 0x0001940000067ab9 */ /* 0x000fe40000000a00 */
[----:B------:R-:W-:Y:S02]  /*1520*/  IMAD.IADD R12, R12, 0x1, -R13 ;  /* 0x000000010c0c7824 */ /* 0x000fe400078e0a0d */
[----:B------:R-:W-:Y:S01]  /*1530*/  IMAD.IADD R5, R2, 0x1, -R5 ;  /* 0x0000000102057824 */ /* 0x000fe200078e0a05 */
[----:B------:R-:W-:Y:S02]  /*1540*/  LEA.HI R2, R3, R2, RZ, 0x5 ;  /* 0x0000000203027211 */ /* 0x000fe400078f28ff */
[----:B------:R-:W-:Y:S01]  /*1550*/  SHF.R.S32.HI R13, RZ, 0x1f, R12 ;  /* 0x0000001fff0d7819 */ /* 0x000fe2000001140c */
[----:B------:R-:W-:-:S02]  /*1560*/  IMAD.SHL.U32 R14, R5, 0x2, RZ ;  /* 0x00000002050e7824 */ /* 0x000fc400078e00ff */
[----:B------:R-:W-:Y:S01]  /*1570*/  IMAD.WIDE R4, R7, 0x40, R12 ;  /* 0x0000004007047825 */ /* 0x000fe200078e020c */
[----:B------:R-:W-:Y:S02]  /*1580*/  SHF.R.S32.HI R7, RZ, 0x5, R2 ;  /* 0x00000005ff077819 */ /* 0x000fe40000011402 */
[----:B------:R-:W-:Y:S02]  /*1590*/  SHF.R.S32.HI R16, RZ, 0x1f, R14 ;  /* 0x0000001fff107819 */ /* 0x000fe4000001140e */
[----:B------:R-:W-:Y:S01]  /*15a0*/  IADD3 R2, P0, R9, R14, RZ ;  /* 0x0000000e09027210 */ /* 0x000fe20007f1e0ff */
[----:B------:R-:W-:-:S03]  /*15b0*/  IMAD.WIDE R4, R7, 0x10, R4 ;  /* 0x0000001007047825 */ /* 0x000fc600078e0204 */
[----:B------:R-:W-:Y:S01]  /*15c0*/  LEA.HI.X.SX32 R3, R9, R16, 0x1, P0 ;  /* 0x0000001009037211 */ /* 0x000fe200000f0eff */
[-C--:B0-----:R-:W-:Y:S01]  /*15d0*/  IMAD R13, R5, R10.reuse, RZ ;  /* 0x0000000a050d7224 */ /* 0x081fe200078e02ff */
[----:B------:R-:W-:Y:S01]  /*15e0*/  IADD3 R9, -R14, UR5, -R9 ;  /* 0x000000050e097c10 */ /* 0x000fe2000fffe909 */
[----:B------:R-:W-:-:S04]  /*15f0*/  IMAD.WIDE.U32 R16, R4, R10, R2 ;  /* 0x0000000a04107225 */ /* 0x000fc800078e0002 */
[----:B------:R-:W-:Y:S01]  /*1600*/  IMAD R13, R4, R11, R13 ;  /* 0x0000000b040d7224 */ /* 0x000fe200078e020d */
[----:B------:R-:W-:-:S03]  /*1610*/  LEA R15, P0, R10, R16, 0x3 ;  /* 0x000000100a0f7211 */ /* 0x000fc600078018ff */
[----:B------:R-:W-:Y:S02]  /*1620*/  IMAD.IADD R17, R17, 0x1, R13 ;  /* 0x0000000111117824 */ /* 0x000fe400078e020d */
[----:B------:R-:W-:Y:S01]  /*1630*/  IMAD R13, R7, -0x10, -R6 ;  /* 0xfffffff0070d7824 */ /* 0x000fe200078e0a06 */
[----:B------:R-:W-:Y:S02]  /*1640*/  IADD3 R6, P1, R16, UR6, RZ ;  /* 0x0000000610067c10 */ /* 0x000fe4000ff3e0ff */
[----:B------:R-:W-:Y:S02]  /*1650*/  LEA.HI.X R11, R10, R17, R11, 0x3, P0 ;  /* 0x000000110a0b7211 */ /* 0x000fe400000f1c0b */
[----:B---3-5:R-:W-:Y:S02]  /*1660*/  FSETP.NEU.AND P0, PT, R8, RZ, PT ;  /* 0x000000ff0800720b */ /* 0x028fe40003f0d000 */
[----:B------:R-:W-:Y:S02]  /*1670*/  IADD3 R10, P2, R15, UR6, RZ ;  /* 0x000000060f0a7c10 */ /* 0x000fe4000ff5e0ff */
[----:B------:R-:W-:-:S02]  /*1680*/  IADD3.X R7, R17, UR7, RZ, P1, !PT ;  /* 0x0000000711077c10 */ /* 0x000fc40008ffe4ff */
[----:B------:R-:W-:Y:S02]  /*1690*/  IADD3.X R11, R11, UR7, RZ, P2, !PT ;  /* 0x000000070b0b7c10 */ /* 0x000fe400097fe4ff */
[----:B------:R-:W-:-:S05]  /*16a0*/  IADD3 R14, R13, UR4, -R12 ;  /* 0x000000040d0e7c10 */ /* 0x000fca000fffe80c */
[----:B------:R-:W-:Y:S05]  /*16b0*/  @!P0 BRA `(.L_x_22) ;  /* 0x0000003400288947 */ /* 0x000fea0003800000 */
[----:B------:R-:W-:Y:S01]  /*16c0*/  ISETP.GE.AND P1, PT, R14, 0x1, PT ;  /* 0x000000010e00780c */ /* 0x000fe20003f26270 */
[----:B------:R-:W-:Y:S01]  /*16d0*/  ULDC.64 UR4, c[0x0][0x630] ;  /* 0x00018c0000047ab9 */ /* 0x000fe20000000a00 */
[----:B------:R-:W-:Y:S01]  /*16e0*/  ULDC.64 UR6, c[0x0][0x628] ;  /* 0x00018a0000067ab9 */ /* 0x000fe20000000a00 */
[----:B------:R-:W-:Y:S01]  /*16f0*/  IMAD R15, R5, UR4, RZ ;  /* 0x00000004050f7c24 */ /* 0x000fe2000f8e02ff */
[----:B------:R-:W-:Y:S01]  /*1700*/  ISETP.LT.OR P0, PT, R9, 0x1, !P1 ;  /* 0x000000010900780c */ /* 0x000fe20004f01670 */
[C---:B------:R-:W-:Y:S01]  /*1710*/  IMAD.WIDE.U32 R12, R4.reuse, UR4, R2 ;  /* 0x00000004040c7c25 */ /* 0x040fe2000f8e0002 */
[----:B------:R-:W-:Y:S03]  /*1720*/  BSSY B0, `(.L_x_23) ;  /* 0x0000007000007945 */ /* 0x000fe60003800000 */
[----:B------:R-:W-:Y:S01]  /*1730*/  IMAD R15, R4, UR5, R15 ;  /* 0x00000005040f7c24 */ /* 0x000fe2000f8e020f */
[----:B------:R-:W-:-:S04]  /*1740*/  IADD3 R12, P2, R12, UR6, RZ ;  /* 0x000000060c0c7c10 */ /* 0x000fc8000ff5e0ff */
[--C-:B------:R-:W-:Y:S02]  /*1750*/  IADD3.X R13, R13, UR7, R15.reuse, P2, !PT ;  /* 0x000000070d0d7c10 */ /* 0x100fe400097fe40f */
[----:B------:R-:W-:Y:S01]  /*1760*/  PRMT R15, RZ, 0x7610, R15 ;  /* 0x00007610ff0f7816 */ /* 0x000fe2000000000f */
[----:B------:R-:W-:Y:S06]  /*1770*/  @P0 BRA `(.L_x_24) ;  /* 0x0000000000040947 */ /* 0x000fec0003800000 */
[----:B------:R0:W5:Y:S02]  /*1780*/  LDG.E.U8 R15, desc[UR12][R12.64] ;  /* 0x0000000c0c0f7981 */ /* 0x000164000c1e1100 */
.L_x_24:
[----:B------:R-:W-:Y:S05]  /*1790*/  BSYNC B0 ;  /* 0x0000000000007941 */ /* 0x000fea0003800000 */
.L_x_23:
[----:B-----5:R-:W-:Y:S01]  /*17a0*/  LOP3.LUT R15, R15, 0xff, RZ, 0xc0, !PT ;  /* 0x000000ff0f0f7812 */ /* 0x020fe200078ec0ff */
[----:B------:R-:W-:Y:S01]  /*17b0*/  BSSY B0, `(.L_x_25) ;  /* 0x000000b000007945 */ /* 0x000fe20003800000 */
[----:B------:R-:W-:Y:S02]  /*17c0*/  ISETP.LT.OR P2, PT, R9, 0x2, !P1 ;  /* 0x000000020900780c */ /* 0x000fe40004f41670 */
[----:B------:R-:W-:-:S05]  /*17d0*/  F2FP.F16.E4M3.UNPACK_B R15, R15 ;  /* 0x0000000fff0f723e */ /* 0x000fca00020006ff */
[----:B------:R-:W-:-:S05]  /*17e0*/  HADD2.F32 R15, -RZ, R15.H0_H0 ;  /* 0x2000000fff0f7230 */ /* 0x000fca0000004100 */
[----:B------:R-:W-:-:S04]  /*17f0*/  FMUL R15, R15, R8 ;  /* 0x000000080f0f7220 */ /* 0x000fc80000400000 */
[----:B------:R-:W-:-:S05]  /*1800*/  FFMA R15, R24, R0, R15 ;  /* 0x00000000180f7223 */ /* 0x000fca000000000f */
[----:B------:R-:W-:Y:S02]  /*1810*/  F2FP.SATFINITE.E4M3.F32.PACK_AB_MERGE_C R17, RZ, R15, RZ ;  /* 0x0000000fff11723e */ /* 0x000fe400048070ff */
[----:B------:R-:W-:-:S03]  /*1820*/  PRMT R15, RZ, 0x7610, R15 ;  /* 0x00007610ff0f7816 */ /* 0x000fc6000000000f */
[----:B------:R1:W-:Y:S01]  /*1830*/  @!P0 STG.E.U8 desc[UR12][R6.64], R17 ;  /* 0x0000001106008986 */ /* 0x0003e2000c10110c */
[----:B------:R-:W-:Y:S05]  /*1840*/  @P2 BRA `(.L_x_26) ;  /* 0x0000000000042947 */ /* 0x000fea0003800000 */
[----:B------:R2:W5:Y:S02]  /*1850*/  LDG.E.U8 R15, desc[UR12][R12.64+0x1] ;  /* 0x0000010c0c0f7981 */ /* 0x000564000c1e1100 */
.L_x_26:
[----:B------:R-:W-:Y:S05]  /*1860*/  BSYNC B0 ;  /* 0x0000000000007941 */ /* 0x000fea0003800000 */
.L_x_25:
[----:B-----5:R-:W-:Y:S01]  /*1870*/  LOP3.LUT R15, R15, 0xff, RZ, 0xc0, !PT ;  /* 0x000000ff0f0f7812 */ /* 0x020fe200078ec0ff */
[----:B------:R-:W-:Y:S01]  /*1880*/  BSSY B0, `(.L_x_27) ;  /* 0x0000013000007945 */ /* 0x000fe20003800000 */
[----:B-1----:R-:W-:Y:S02]  /*1890*/  IADD3 R17, P0, R4, 0x8, RZ ;  /* 0x0000000804117810 */ /* 0x002fe40007f1e0ff */
[----:B------:R-:W-:-:S03]  /*18a0*/  F2FP.F16.E4M3.UNPACK_B R15, R15 ;  /* 0x0000000fff0f723e */ /* 0x000fc600020006ff */
[----:B------:R-:W-:Y:S01]  /*18b0*/  IMAD.X R5, RZ, RZ, R5, P0 ;  /* 0x000000ffff057224 */ /* 0x000fe200000e0605 */
[----:B------:R-:W-:Y:S01]  /*18c0*/  ISETP.GE.AND P0, PT, R14, 0x9, PT ;  /* 0x000000090e00780c */ /* 0x000fe20003f06270 */
[----:B------:R-:W-:Y:S02]  /*18d0*/  HADD2.F32 R15, -RZ, R15.H0_H0 ;  /* 0x2000000fff0f7230 */ /* 0x000fe40000004100 */
[----:B------:R-:W-:Y:S01]  /*18e0*/  IMAD R16, R5, UR4, RZ ;  /* 0x0000000405107c24 */ /* 0x000fe2000f8e02ff */
[----:B------:R-:W-:Y:S01]  /*18f0*/  ISETP.LT.OR P3, PT, R9, 0x1, !P0 ;  /* 0x000000010900780c */ /* 0x000fe20004761670 */
[----:B------:R-:W-:-:S04]  /*1900*/  IMAD.WIDE.U32 R2, R17, UR4, R2 ;  /* 0x0000000411027c25 */ /* 0x000fc8000f8e0002 */
[----:B------:R-:W-:Y:S01]  /*1910*/  FMUL R4, R15, R8 ;  /* 0x000000080f047220 */ /* 0x000fe20000400000 */
[----:B------:R-:W-:-:S03]  /*1920*/  IMAD R17, R17, UR5, R16 ;  /* 0x0000000511117c24 */ /* 0x000fc6000f8e0210 */
[----:B------:R-:W-:Y:S01]  /*1930*/  FFMA R4, R25, R0, R4 ;  /* 0x0000000019047223 */ /* 0x000fe20000000004 */
[----:B------:R-:W-:-:S04]  /*1940*/  IADD3 R2, P4, R2, UR6, RZ ;  /* 0x0000000602027c10 */ /* 0x000fc8000ff9e0ff */
[----:B------:R-:W-:Y:S02]  /*1950*/  F2FP.SATFINITE.E4M3.F32.PACK_AB_MERGE_C R5, RZ, R4, RZ ;  /* 0x00000004ff05723e */ /* 0x000fe400048070ff */
[----:B------:R-:W-:Y:S02]  /*1960*/  IADD3.X R3, R3, UR7, R17, P4, !PT ;  /* 0x0000000703037c10 */ /* 0x000fe4000a7fe411 */
[----:B------:R-:W-:Y:S01]  /*1970*/  PRMT R4, RZ, 0x7610, R4 ;  /* 0x00007610ff047816 */ /* 0x000fe20000000004 */
[----:B------:R1:W-:Y:S01]  /*1980*/  @!P2 STG.E.U8 desc[UR12][R6.64+0x1], R5 ;  /* 0x000001050600a986 */ /* 0x0003e2000c10110c */
[----:B------:R-:W-:Y:S05]  /*1990*/  @P3 BRA `(.L_x_28) ;  /* 0x0000000000043947 */ /* 0x000fea0003800000 */
[----:B------:R3:W5:Y:S02]  /*19a0*/  LDG.E.U8 R4, desc[UR12][R2.64] ;  /* 0x0000000c02047981 */ /* 0x000764000c1e1100 */
.L_x_28:
[----:B------:R-:W-:Y:S05]  /*19b0*/  BSYNC B0 ;  /* 0x0000000000007941 */ /* 0x000fea0003800000 */
.L_x_27:
[----:B-----5:R-:W-:Y:S01]  /*19c0*/  LOP3.LUT R4, R4, 0xff, RZ, 0xc0, !PT ;  /* 0x000000ff04047812 */ /* 0x020fe200078ec0ff */
[----:B------:R-:W-:Y:S01]  /*19d0*/  BSSY B0, `(.L_x_29) ;  /* 0x000000b000007945 */ /* 0x000fe20003800000 */
[----:B------:R-:W-:Y:S02]  /*19e0*/  ISETP.LT.OR P2, PT, R9, 0x2, !P0 ;  /* 0x000000020900780c */ /* 0x000fe40004741670 */
[----:B------:R-:W-:-:S05]  /*19f0*/  F2FP.F16.E4M3.UNPACK_B R4, R4 ;  /* 0x00000004ff04723e */ /* 0x000fca00020006ff */
[----:B-1----:R-:W-:Y:S01]  /*1a00*/  HADD2.F32 R5, -RZ, R4.H0_H0 ;  /* 0x20000004ff057230 */ /* 0x002fe20000004100 */
[----:B------:R-:W-:-:S04]  /*1a10*/  PRMT R4, RZ, 0x7610, R4 ;  /* 0x00007610ff047816 */ /* 0x000fc80000000004 */
[----:B------:R-:W-:-:S04]  /*1a20*/  FMUL R5, R5, R8 ;  /* 0x0000000805057220 */ /* 0x000fc80000400000 */
[----:B------:R-:W-:-:S05]  /*1a30*/  FFMA R5, R26, R0, R5 ;  /* 0x000000001a057223 */ /* 0x000fca0000000005 */
[----:B------:R-:W-:-:S05]  /*1a40*/  F2FP.SATFINITE.E4M3.F32.PACK_AB_MERGE_C R5, RZ, R5, RZ ;  /* 0x00000005ff05723e */ /* 0x000fca00048070ff */
[----:B------:R1:W-:Y:S01]  /*1a50*/  @!P3 STG.E.U8 desc[UR12][R10.64], R5 ;  /* 0x000000050a00b986 */ /* 0x0003e2000c10110c */
[----:B------:R-:W-:Y:S05]  /*1a60*/  @P2 BRA `(.L_x_30) ;  /* 0x0000000000042947 */ /* 0x000fea0003800000 */
[----:B------:R4:W5:Y:S02]  /*1a70*/  LDG.E.U8 R4, desc[UR12][R2.64+0x1] ;  /* 0x0000010c02047981 */ /* 0x000964000c1e1100 */
.L_x_30:
[----:B------:R-:W-:Y:S05]  /*1a80*/  BSYNC B0 ;  /* 0x0000000000007941 */ /* 0x000fea0003800000 */
.L_x_29:
[----:B-----5:R-:W-:Y:S01]  /*1a90*/  LOP3.LUT R4, R4, 0xff, RZ, 0xc0, !PT ;  /* 0x000000ff04047812 */ /* 0x020fe200078ec0ff */
[----:B------:R-:W-:Y:S01]  /*1aa0*/  BSSY B0, `(.L_x_31) ;  /* 0x000000b000007945 */ /* 0x000fe20003800000 */
[----:B------:R-:W-:Y:S02]  /*1ab0*/  ISETP.LT.OR P3, PT, R9, 0x9, !P1 ;  /* 0x000000090900780c */ /* 0x000fe40004f61670 */
[----:B------:R-:W-:-:S05]  /*1ac0*/  F2FP.F16.E4M3.UNPACK_B R4, R4 ;  /* 0x00000004ff04723e */ /* 0x000fca00020006ff */
[----:B-1----:R-:W-:-:S05]  /*1ad0*/  HADD2.F32 R5, -RZ, R4.H0_H0 ;  /* 0x20000004ff057230 */ /* 0x002fca0000004100 */
[----:B------:R-:W-:-:S04]  /*1ae0*/  FMUL R4, R5, R8 ;  /* 0x0000000805047220 */ /* 0x000fc80000400000 */
[----:B------:R-:W-:-:S05]  /*1af0*/  FFMA R4, R27, R0, R4 ;  /* 0x000000001b047223 */ /* 0x000fca0000000004 */
[----:B------:R-:W-:Y:S02]  /*1b00*/  F2FP.SATFINITE.E4M3.F32.PACK_AB_MERGE_C R5, RZ, R4, RZ ;  /* 0x00000004ff05723e */ /* 0x000fe400048070ff */
[----:B------:R-:W-:-:S03]  /*1b10*/  PRMT R4, RZ, 0x7610, R4 ;  /* 0x00007610ff047816 */ /* 0x000fc60000000004 */
[----:B------:R1:W-:Y:S01]  /*1b20*/  @!P2 STG.E.U8 desc[UR12][R10.64+0x1], R5 ;  /* 0x000001050a00a986 */ /* 0x0003e2000c10110c */
[----:B------:R-:W-:Y:S05]  /*1b30*/  @P3 BRA `(.L_x_32) ;  /* 0x0000000000043947 */ /* 0x000fea0003800000 */
[----:B------:R0:W5:Y:S02]  /*1b40*/  LDG.E.U8 R4, desc[UR12][R12.64+0x8] ;  /* 0x0000080c0c047981 */ /* 0x000164000c1e1100 */
.L_x_32:
[----:B------:R-:W-:Y:S05]  /*1b50*/  BSYNC B0 ;  /* 0x0000000000007941 */ /* 0x000fea0003800000 */
.L_x_31:
        /* <DEDUP_REMOVED lines=12> */
.L_x_34:
[----:B------:R-:W-:Y:S05]  /*1c20*/  BSYNC B0 ;  /* 0x0000000000007941 */ /* 0x000fea0003800000 */
.L_x_33:
        /* <DEDUP_REMOVED lines=12> */
.L_x_36:
[----:B------:R-:W-:Y:S05]  /*1cf0*/  BSYNC B0 ;  /* 0x0000000000007941 */ /* 0x000fea0003800000 */
.L_x_35:
        /* <DEDUP_REMOVED lines=12> */
.L_x_38:
[----:B------:R-:W-:Y:S05]  /*1dc0*/  BSYNC B0 ;  /* 0x0000000000007941 */ /* 0x000fea0003800000 */
.L_x_37:
        /* <DEDUP_REMOVED lines=12> */
.L_x_40:
[----:B------:R-:W-:Y:S05]  /*1e90*/  BSYNC B0 ;  /* 0x0000000000007941 */ /* 0x000fea0003800000 */
.L_x_39:
        /* <DEDUP_REMOVED lines=12> */
.L_x_42:
[----:B------:R-:W-:Y:S05]  /*1f60*/  BSYNC B0 ;  /* 0x0000000000007941 */ /* 0x000fea0003800000 */
.L_x_41:
        /* <DEDUP_REMOVED lines=12> */
.L_x_44:
[----:B------:R-:W-:Y:S05]  /*2030*/  BSYNC B0 ;  /* 0x0000000000007941 */ /* 0x000fea0003800000 */
.L_x_43:
        /* <DEDUP_REMOVED lines=12> */
.L_x_46:
[----:B------:R-:W-:Y:S05]  /*2100*/  BSYNC B0 ;  /* 0x0000000000007941 */ /* 0x000fea0003800000 */
.L_x_45:
        /* <DEDUP_REMOVED lines=12> */
.L_x_48:
[----:B------:R-:W-:Y:S05]  /*21d0*/  BSYNC B0 ;  /* 0x0000000000007941 */ /* 0x000fea0003800000 */
.L_x_47:
        /* <DEDUP_REMOVED lines=12> */
.L_x_50:
[----:B------:R-:W-:Y:S05]  /*22a0*/  BSYNC B0 ;  /* 0x0000000000007941 */ /* 0x000fea0003800000 */
.L_x_49:
        /* <DEDUP_REMOVED lines=12> */
.L_x_52:
[----:B------:R-:W-:Y:S05]  /*2370*/  BSYNC B0 ;  /* 0x0000000000007941 */ /* 0x000fea0003800000 */
.L_x_51:
        /* <DEDUP_REMOVED lines=12> */
.L_x_54:
[----:B------:R-:W-:Y:S05]  /*2440*/  BSYNC B0 ;  /* 0x0000000000007941 */ /* 0x000fea0003800000 */
.L_x_53:
        /* <DEDUP_REMOVED lines=12> */
.L_x_56:
[----:B------:R-:W-:Y:S05]  /*2510*/  BSYNC B0 ;  /* 0x0000000000007941 */ /* 0x000fea0003800000 */
.L_x_55:
        /* <DEDUP_REMOVED lines=12> */
.L_x_58:
[----:B------:R-:W-:Y:S05]  /*25e0*/  BSYNC B0 ;  /* 0x0000000000007941 */ /* 0x000fea0003800000 */
.L_x_57:
        /* <DEDUP_REMOVED lines=12> */
.L_x_60:
[----:B------:R-:W-:Y:S05]  /*26b0*/  BSYNC B0 ;  /* 0x0000000000007941 */ /* 0x000fea0003800000 */
.L_x_59:
        /* <DEDUP_REMOVED lines=12> */
.L_x_62:
[----:B------:R-:W-:Y:S05]  /*2780*/  BSYNC B0 ;  /* 0x0000000000007941 */ /* 0x000fea0003800000 */
.L_x_61:
        /* <DEDUP_REMOVED lines=12> */
.L_x_64:
[----:B------:R-:W-:Y:S05]  /*2850*/  BSYNC B0 ;  /* 0x0000000000007941 */ /* 0x000fea0003800000 */
.L_x_63:
        /* <DEDUP_REMOVED lines=12> */
.L_x_66:
[----:B------:R-:W-:Y:S05]  /*2920*/  BSYNC B0 ;  /* 0x0000000000007941 */ /* 0x000fea0003800000 */
.L_x_65:
        /* <DEDUP_REMOVED lines=12> */
.L_x_68:
[----:B------:R-:W-:Y:S05]  /*29f0*/  BSYNC B0 ;  /* 0x0000000000007941 */ /* 0x000fea0003800000 */
.L_x_67:
        /* <DEDUP_REMOVED lines=12> */
.L_x_70:
[----:B------:R-:W-:Y:S05]  /*2ac0*/  BSYNC B0 ;  /* 0x0000000000007941 */ /* 0x000fea0003800000 */
.L_x_69:
        /* <DEDUP_REMOVED lines=12> */
.L_x_72:
[----:B------:R-:W-:Y:S05]  /*2b90*/  BSYNC B0 ;  /* 0x0000000000007941 */ /* 0x000fea0003800000 */
.L_x_71:
        /* <DEDUP_REMOVED lines=12> */
.L_x_74:
[----:B------:R-:W-:Y:S05]  /*2c60*/  BSYNC B0 ;  /* 0x0000000000007941 */ /* 0x000fea0003800000 */
.L_x_73:
        /* <DEDUP_REMOVED lines=12> */
.L_x_76:
[----:B------:R-:W-:Y:S05]  /*2d30*/  BSYNC B0 ;  /* 0x0000000000007941 */ /* 0x000fea0003800000 */
.L_x_75:
        /* <DEDUP_REMOVED lines=12> */
.L_x_78:
[----:B------:R-:W-:Y:S05]  /*2e00*/  BSYNC B0 ;  /* 0x0000000000007941 */ /* 0x000fea0003800000 */
.L_x_77:
        /* <DEDUP_REMOVED lines=12> */
.L_x_80:
[----:B------:R-:W-:Y:S05]  /*2ed0*/  BSYNC B0 ;  /* 0x0000000000007941 */ /* 0x000fea0003800000 */
.L_x_79:
        /* <DEDUP_REMOVED lines=12> */
.L_x_82:
[----:B------:R-:W-:Y:S05]  /*2fa0*/  BSYNC B0 ;  /* 0x0000000000007941 */ /* 0x000fea0003800000 */
.L_x_81:
        /* <DEDUP_REMOVED lines=12> */
.L_x_84:
[----:B------:R-:W-:Y:S05]  /*3070*/  BSYNC B0 ;  /* 0x0000000000007941 */ /* 0x000fea0003800000 */
.L_x_83:
        /* <DEDUP_REMOVED lines=12> */
.L_x_86:
[----:B------:R-:W-:Y:S05]  /*3140*/  BSYNC B0 ;  /* 0x0000000000007941 */ /* 0x000fea0003800000 */
.L_x_85:
        /* <DEDUP_REMOVED lines=12> */
.L_x_88:
[----:B------:R-:W-:Y:S05]  /*3210*/  BSYNC B0 ;  /* 0x0000000000007941 */ /* 0x000fea0003800000 */
.L_x_87:
        /* <DEDUP_REMOVED lines=12> */
.L_x_90:
[----:B------:R-:W-:Y:S05]  /*32e0*/  BSYNC B0 ;  /* 0x0000000000007941 */ /* 0x000fea0003800000 */
.L_x_89:
        /* <DEDUP_REMOVED lines=12> */
.L_x_92:
[----:B------:R-:W-:Y:S05]  /*33b0*/  BSYNC B0 ;  /* 0x0000000000007941 */ /* 0x000fea0003800000 */
.L_x_91:
        /* <DEDUP_REMOVED lines=12> */
.L_x_94:
[----:B------:R-:W-:Y:S05]  /*3480*/  BSYNC B0 ;  /* 0x0000000000007941 */ /* 0x000fea0003800000 */
.L_x_93:
        /* <DEDUP_REMOVED lines=12> */
.L_x_96:
[----:B------:R-:W-:Y:S05]  /*3550*/  BSYNC B0 ;  /* 0x0000000000007941 */ /* 0x000fea0003800000 */
.L_x_95:
        /* <DEDUP_REMOVED lines=12> */
.L_x_98:
[----:B------:R-:W-:Y:S05]  /*3620*/  BSYNC B0 ;  /* 0x0000000000007941 */ /* 0x000fea0003800000 */
.L_x_97:
        /* <DEDUP_REMOVED lines=12> */
.L_x_100:
[----:B------:R-:W-:Y:S05]  /*36f0*/  BSYNC B0 ;  /* 0x0000000000007941 */ /* 0x000fea0003800000 */
.L_x_99:
        /* <DEDUP_REMOVED lines=12> */
.L_x_102:
[----:B------:R-:W-:Y:S05]  /*37c0*/  BSYNC B0 ;  /* 0x0000000000007941 */ /* 0x000fea0003800000 */
.L_x_101:
        /* <DEDUP_REMOVED lines=12> */
.L_x_104:
[----:B------:R-:W-:Y:S05]  /*3890*/  BSYNC B0 ;  /* 0x0000000000007941 */ /* 0x000fea0003800000 */
.L_x_103:
        /* <DEDUP_REMOVED lines=12> */
.L_x_106:
[----:B------:R-:W-:Y:S05]  /*3960*/  BSYNC B0 ;  /* 0x0000000000007941 */ /* 0x000fea0003800000 */
.L_x_105:
        /* <DEDUP_REMOVED lines=12> */
.L_x_108:
[----:B------:R-:W-:Y:S05]  /*3a30*/  BSYNC B0 ;  /* 0x0000000000007941 */ /* 0x000fea0003800000 */
.L_x_107:
        /* <DEDUP_REMOVED lines=12> */
.L_x_110:
[----:B------:R-:W-:Y:S05]  /*3b00*/  BSYNC B0 ;  /* 0x0000000000007941 */ /* 0x000fea0003800000 */
.L_x_109:
        /* <DEDUP_REMOVED lines=12> */
.L_x_112:
[----:B------:R-:W-:Y:S05]  /*3bd0*/  BSYNC B0 ;  /* 0x0000000000007941 */ /* 0x000fea0003800000 */
.L_x_111:
        /* <DEDUP_REMOVED lines=12> */
.L_x_114:
[----:B------:R-:W-:Y:S05]  /*3ca0*/  BSYNC B0 ;  /* 0x0000000000007941 */ /* 0x000fea0003800000 */
.L_x_113:
        /* <DEDUP_REMOVED lines=12> */
.L_x_116:
[----:B------:R-:W-:Y:S05]  /*3d70*/  BSYNC B0 ;  /* 0x0000000000007941 */ /* 0x000fea0003800000 */
.L_x_115:
        /* <DEDUP_REMOVED lines=12> */
.L_x_118:
[----:B------:R-:W-:Y:S05]  /*3e40*/  BSYNC B0 ;  /* 0x0000000000007941 */ /* 0x000fea0003800000 */
.L_x_117:
        /* <DEDUP_REMOVED lines=12> */
.L_x_120:
[----:B------:R-:W-:Y:S05]  /*3f10*/  BSYNC B0 ;  /* 0x0000000000007941 */ /* 0x000fea0003800000 */
.L_x_119:
        /* <DEDUP_REMOVED lines=12> */
.L_x_122:
[----:B------:R-:W-:Y:S05]  /*3fe0*/  BSYNC B0 ;  /* 0x0000000000007941 */ /* 0x000fea0003800000 */
.L_x_121:
        /* <DEDUP_REMOVED lines=12> */
.L_x_124:
[----:B------:R-:W-:Y:S05]  /*40b0*/  BSYNC B0 ;  /* 0x0000000000007941 */ /* 0x000fea0003800000 */
.L_x_123:
        /* <DEDUP_REMOVED lines=12> */
.L_x_126:
[----:B------:R-:W-:Y:S05]  /*4180*/  BSYNC B0 ;  /* 0x0000000000007941 */ /* 0x000fea0003800000 */
.L_x_125:
        /* <DEDUP_REMOVED lines=12> */
.L_x_128:
[----:B------:R-:W-:Y:S05]  /*4250*/  BSYNC B0 ;  /* 0x0000000000007941 */ /* 0x000fea0003800000 */
.L_x_127:
        /* <DEDUP_REMOVED lines=12> */
.L_x_130:
[----:B------:R-:W-:Y:S05]  /*4320*/  BSYNC B0 ;  /* 0x0000000000007941 */ /* 0x000fea0003800000 */
.L_x_129:
        /* <DEDUP_REMOVED lines=12> */
.L_x_132:
[----:B------:R-:W-:Y:S05]  /*43f0*/  BSYNC B0 ;  /* 0x0000000000007941 */ /* 0x000fea0003800000 */
.L_x_131:
        /* <DEDUP_REMOVED lines=12> */
.L_x_134:
[----:B------:R-:W-:Y:S05]  /*44c0*/  BSYNC B0 ;  /* 0x0000000000007941 */ /* 0x000fea0003800000 */
.L_x_133:
        /* <DEDUP_REMOVED lines=12> */
.L_x_136:
[----:B------:R-:W-:Y:S05]  /*4590*/  BSYNC B0 ;  /* 0x0000000000007941 */ /* 0x000fea0003800000 */
.L_x_135:
[----:B-----5:R-:W-:Y:S01]  /*45a0*/  F2FP.F16.E4M3.UNPACK_B R4, R4 ;  /* 0x00000004ff04723e */ /* 0x020fe200020006ff */
[----:B------:R-:W-:Y:S01]  /*45b0*/  BSSY B0, `(.L_x_137) ;  /* 0x000000a000007945 */ /* 0x000fe20003800000 */
[----:B------:R-:W-:-:S03]  /*45c0*/  ISETP.LT.OR P2, PT, R9, 0x72, !P1 ;  /* 0x000000720900780c */ /* 0x000fc60004f41670 */
        /* <DEDUP_REMOVED lines=8> */
.L_x_138:
[----:B------:R-:W-:Y:S05]  /*4650*/  BSYNC B0 ;  /* 0x0000000000007941 */ /* 0x000fea0003800000 */
.L_x_137:
[----:B-----5:R-:W-:Y:S01]  /*4660*/  F2FP.F16.E4M3.UNPACK_B R4, R4 ;  /* 0x00000004ff04723e */ /* 0x020fe200020006ff */
[----:B------:R-:W-:Y:S01]  /*4670*/  BSSY B0, `(.L_x_139) ;  /* 0x000000a000007945 */ /* 0x000fe20003800000 */
[----:B------:R-:W-:-:S03]  /*4680*/  ISETP.LT.OR P3, PT, R9, 0x71, !P0 ;  /* 0x000000710900780c */ /* 0x000fc60004761670 */
        /* <DEDUP_REMOVED lines=8> */
.L_x_140:
[----:B------:R-:W-:Y:S05]  /*4710*/  BSYNC B0 ;  /* 0x0000000000007941 */ /* 0x000fea0003800000 */
.L_x_139:
        /* <DEDUP_REMOVED lines=11> */
.L_x_142:
[----:B------:R-:W-:Y:S05]  /*47d0*/  BSYNC B0 ;  /* 0x0000000000007941 */ /* 0x000fea0003800000 */
.L_x_141:
        /* <DEDUP_REMOVED lines=11> */
.L_x_144:
[----:B------:R-:W-:Y:S05]  /*4890*/  BSYNC B0 ;  /* 0x0000000000007941 */ /* 0x000fea0003800000 */
.L_x_143:
        /* <DEDUP_REMOVED lines=11> */
.L_x_146:
[----:B------:R-:W-:Y:S05]  /*4950*/  BSYNC B0 ;  /* 0x0000000000007941 */ /* 0x000fea0003800000 */
.L_x_145:
        /* <DEDUP_REMOVED lines=11> */
.L_x_148:
[----:B------:R-:W-:Y:S05]  /*4a10*/  BSYNC B0 ;  /* 0x0000000000007941 */ /* 0x000fea0003800000 */
.L_x_147:
        /* <DEDUP_REMOVED lines=11> */
.L_x_150:
[----:B------:R-:W-:Y:S05]  /*4ad0*/  BSYNC B0 ;  /* 0x0000000000007941 */ /* 0x000fea0003800000 */
.L_x_149:
[----:B-----5:R-:W-:-:S05]  /*4ae0*/  F2FP.F16.E4M3.UNPACK_B R4, R4 ;  /* 0x00000004ff04723e */ /* 0x020fca00020006ff */
[----:B0--34-:R-:W-:-:S05]  /*4af0*/  HADD2.F32 R3, -RZ, R4.H0_H0 ;  /* 0x20000004ff037230 */ /* 0x019fca0000004100 */
[----:B------:R-:W-:-:S04]  /*4b00*/  FMUL R8, R3, R8 ;  /* 0x0000000803087220 */ /* 0x000fc80000400000 */
[----:B------:R-:W-:-:S05]  /*4b10*/  FFMA R8, R87, R0, R8 ;  /* 0x0000000057087223 */ /* 0x000fca0000000008 */
[----:B------:R-:W-:Y:S01]  /*4b20*/  F2FP.SATFINITE.E4M3.F32.PACK_AB_MERGE_C R3, RZ, R8, RZ ;  /* 0x00000008ff03723e */ /* 0x000fe200048070ff */
[----:B------:R-:W-:Y:S06]  /*4b30*/  @P0 EXIT ;  /* 0x000000000000094d */ /* 0x000fec0003800000 */
[----:B------:R-:W-:Y:S01]  /*4b40*/  STG.E.U8 desc[UR12][R10.64+0x79], R3 ;  /* 0x000079030a007986 */ /* 0x000fe2000c10110c */
[----:B------:R-:W-:Y:S05]  /*4b50*/  EXIT ;  /* 0x000000000000794d */ /* 0x000fea0003800000 */
.L_x_22:
[----:B------:R-:W-:Y:S01]  /*4b60*/  ISETP.GE.AND P1, PT, R14, 0x1, PT ;  /* 0x000000010e00780c */ /* 0x000fe20003f26270 */
[-C--:B------:R-:W-:Y:S01]  /*4b70*/  FMUL R24, R24, R0.reuse ;  /* 0x0000000018187220 */ /* 0x080fe20000400000 */
[----:B------:R-:W-:Y:S01]  /*4b80*/  ISETP.GE.AND P0, PT, R14, 0x9, PT ;  /* 0x000000090e00780c */ /* 0x000fe20003f06270 */
[-C--:B------:R-:W-:Y:S01]  /*4b90*/  FMUL R25, R25, R0.reuse ;  /* 0x0000000019197220 */ /* 0x080fe20000400000 */
[----:B------:R-:W-:Y:S01]  /*4ba0*/  ISETP.LT.OR P2, PT, R9, 0x1, !P1 ;  /* 0x000000010900780c */ /* 0x000fe20004f41670 */
[----:B------:R-:W-:Y:S01]  /*4bb0*/  FMUL R26, R26, R0 ;  /* 0x000000001a1a7220 */ /* 0x000fe20000400000 */
[----:B------:R-:W-:Y:S01]  /*4bc0*/  F2FP.SATFINITE.E4M3.F32.PACK_AB_MERGE_C R3, RZ, R24, RZ ;  /* 0x00000018ff03723e */ /* 0x000fe200048070ff */
[-C--:B------:R-:W-:Y:S01]  /*4bd0*/  FMUL R27, R27, R0.reuse ;  /* 0x000000001b1b7220 */ /* 0x080fe20000400000 */
[C---:B------:R-:W-:Y:S01]  /*4be0*/  ISETP.LT.OR P3, PT, R9.reuse, 0x1, !P0 ;  /* 0x000000010900780c */ /* 0x040fe20004761670 */
[-C--:B------:R-:W-:Y:S01]  /*4bf0*/  FMUL R28, R28, R0.reuse ;  /* 0x000000001c1c7220 */ /* 0x080fe20000400000 */
[----:B------:R-:W-:Y:S01]  /*4c00*/  ISETP.LT.OR P4, PT, R9, 0x2, !P0 ;  /* 0x000000020900780c */ /* 0x000fe20004781670 */
[-C--:B------:R-:W-:Y:S01]  /*4c10*/  FMUL R29, R29, R0.reuse ;  /* 0x000000001d1d7220 */ /* 0x080fe20000400000 */
[C---:B------:R-:W-:Y:S01]  /*4c20*/  ISETP.LT.OR P5, PT, R9.reuse, 0x9, !P1 ;  /* 0x000000090900780c */ /* 0x040fe20004fa1670 */
[-C--:B------:R-:W-:Y:S01]  /*4c30*/  FMUL R30, R30, R0.reuse ;  /* 0x000000001e1e7220 */ /* 0x080fe20000400000 */
[----:B------:R-:W-:Y:S01]  /*4c40*/  ISETP.LT.OR P6, PT, R9, 0xa, !P1 ;  /* 0x0000000a0900780c */ /* 0x000fe20004fc1670 */
[-C--:B------:R-:W-:Y:S01]  /*4c50*/  FMUL R31, R31, R0.reuse ;  /* 0x000000001f1f7220 */ /* 0x080fe20000400000 */
[----:B------:R-:W-:Y:S01]  /*4c60*/  F2FP.SATFINITE.E4M3.F32.PACK_AB_MERGE_C R25, RZ, R25, RZ ;  /* 0x00000019ff19723e */ /* 0x000fe200048070ff */
[----:B------:R0:W-:Y:S01]  /*4c70*/  @!P2 STG.E.U8 desc[UR12][R6.64], R3 ;  /* 0x000000030600a986 */ /* 0x0001e2000c10110c */
[----:B------:R-:W-:Y:S01]  /*4c80*/  ISETP.LT.OR P2, PT, R9, 0x2, !P1 ;  /* 0x000000020900780c */ /* 0x000fe20004f41670 */
[-C--:B------:R-:W-:Y:S01]  /*4c90*/  FMUL R32, R32, R0.reuse ;  /* 0x0000000020207220 */ /* 0x080fe20000400000 */
[----:B------:R-:W-:Y:S01]  /*4ca0*/  F2FP.SATFINITE.E4M3.F32.PACK_AB_MERGE_C R27, RZ, R27, RZ ;  /* 0x0000001bff1b723e */ /* 0x000fe200048070ff */
[----:B------:R-:W-:Y:S01]  /*4cb0*/  FMUL R33, R33, R0 ;  /* 0x0000000021217220 */ /* 0x000fe20000400000 */
[----:B------:R-:W-:Y:S01]  /*4cc0*/  F2FP.SATFINITE.E4M3.F32.PACK_AB_MERGE_C R5, RZ, R28, RZ ;  /* 0x0000001cff05723e */ /* 0x000fe200048070ff */
[-C--:B------:R-:W-:Y:S01]  /*4cd0*/  FMUL R34, R34, R0.reuse ;  /* 0x0000000022227220 */ /* 0x080fe20000400000 */
[----:B------:R-:W-:Y:S01]  /*4ce0*/  F2FP.SATFINITE.E4M3.F32.PACK_AB_MERGE_C R29, RZ, R29, RZ ;  /* 0x0000001dff1d723e */ /* 0x000fe200048070ff */
[-C--:B------:R-:W-:Y:S01]  /*4cf0*/  FMUL R35, R35, R0.reuse ;  /* 0x0000000023237220 */ /* 0x080fe20000400000 */
[----:B------:R-:W-:Y:S01]  /*4d00*/  F2FP.SATFINITE.E4M3.F32.PACK_AB_MERGE_C R31, RZ, R31, RZ ;  /* 0x0000001fff1f723e */ /* 0x000fe200048070ff */
[-C--:B------:R-:W-:Y:S01]  /*4d10*/  FMUL R36, R36, R0.reuse ;  /* 0x0000000024247220 */ /* 0x080fe20000400000 */
[----:B------:R-:W-:Y:S01]  /*4d20*/  F2FP.SATFINITE.E4M3.F32.PACK_AB_MERGE_C R33, RZ, R33, RZ ;  /* 0x00000021ff21723e */ /* 0x000fe200048070ff */
[----:B------:R-:W-:Y:S01]  /*4d30*/  FMUL R37, R37, R0 ;  /* 0x0000000025257220 */ /* 0x000fe20000400000 */
[----:B0-----:R-:W-:Y:S01]  /*4d40*/  F2FP.SATFINITE.E4M3.F32.PACK_AB_MERGE_C R3, RZ, R26, RZ ;  /* 0x0000001aff03723e */ /* 0x001fe200048070ff */
[----:B------:R-:W-:Y:S01]  /*4d50*/  @!P2 STG.E.U8 desc[UR12][R6.64+0x1], R25 ;  /* 0x000001190600a986 */ /* 0x000fe2000c10110c */
[C---:B------:R-:W-:Y:S01]  /*4d60*/  ISETP.LT.OR P2, PT, R9.reuse, 0x11, !P0 ;  /* 0x000000110900780c */ /* 0x040fe20004741670 */
[----:B------:R-:W-:Y:S01]  /*4d70*/  FMUL R38, R38, R0 ;  /* 0x0000000026267220 */ /* 0x000fe20000400000 */
[----:B------:R-:W-:Y:S01]  /*4d80*/  F2FP.SATFINITE.E4M3.F32.PACK_AB_MERGE_C R13, RZ, R34, RZ ;  /* 0x00000022ff0d723e */ /* 0x000fe200048070ff */
[----:B------:R0:W-:Y:S01]  /*4d90*/  @!P3 STG.E.U8 desc[UR12][R10.64], R3 ;  /* 0x000000030a00b986 */ /* 0x0001e2000c10110c */
[----:B------:R-:W-:Y:S01]  /*4da0*/  ISETP.LT.OR P3, PT, R9, 0x9, !P0 ;  /* 0x000000090900780c */ /* 0x000fe20004761670 */
[-C--:B------:R-:W-:Y:S01]  /*4db0*/  FMUL R39, R39, R0.reuse ;  /* 0x0000000027277220 */ /* 0x080fe20000400000 */
[----:B------:R-:W-:Y:S01]  /*4dc0*/  F2FP.SATFINITE.E4M3.F32.PACK_AB_MERGE_C R35, RZ, R35, RZ ;  /* 0x00000023ff23723e */ /* 0x000fe200048070ff */
[----:B------:R-:W-:Y:S01]  /*4dd0*/  @!P4 STG.E.U8 desc[UR12][R10.64+0x1], R27 ;  /* 0x0000011b0a00c986 */ /* 0x000fe2000c10110c */
[C---:B------:R-:W-:Y:S01]  /*4de0*/  ISETP.LT.OR P4, PT, R9.reuse, 0xa, !P0 ;  /* 0x0000000a0900780c */ /* 0x040fe20004781670 */
[-C--:B------:R-:W-:Y:S01]  /*4df0*/  FMUL R40, R40, R0.reuse ;  /* 0x0000000028287220 */ /* 0x080fe20000400000 */
[----:B------:R-:W-:Y:S01]  /*4e00*/  F2FP.SATFINITE.E4M3.F32.PACK_AB_MERGE_C R37, RZ, R37, RZ ;  /* 0x00000025ff25723e */ /* 0x000fe200048070ff */
[----:B------:R1:W-:Y:S01]  /*4e10*/  @!P5 STG.E.U8 desc[UR12][R6.64+0x8], R5 ;  /* 0x000008050600d986 */ /* 0x0003e2000c10110c */
[----:B------:R-:W-:Y:S01]  /*4e20*/  ISETP.LT.OR P5, PT, R9, 0x11, !P1 ;  /* 0x000000110900780c */ /* 0x000fe20004fa1670 */
[-C--:B------:R-:W-:Y:S01]  /*4e30*/  FMUL R41, R41, R0.reuse ;  /* 0x0000000029297220 */ /* 0x080fe20000400000 */
[----:B------:R-:W-:Y:S01]  /*4e40*/  F2FP.SATFINITE.E4M3.F32.PACK_AB_MERGE_C R39, RZ, R39, RZ ;  /* 0x00000027ff27723e */ /* 0x000fe200048070ff */
[----:B------:R-:W-:Y:S01]  /*4e50*/  @!P6 STG.E.U8 desc[UR12][R6.64+0x9], R29 ;  /* 0x0000091d0600e986 */ /* 0x000fe2000c10110c */
[----:B------:R-:W-:Y:S01]  /*4e60*/  ISETP.LT.OR P6, PT, R9, 0x12, !P1 ;  /* 0x000000120900780c */ /* 0x000fe20004fc1670 */
[----:B------:R-:W-:Y:S01]  /*4e70*/  FMUL R42, R42, R0 ;  /* 0x000000002a2a7220 */ /* 0x000fe20000400000 */
[----:B0-----:R-:W-:Y:S01]  /*4e80*/  F2FP.SATFINITE.E4M3.F32.PACK_AB_MERGE_C R3, RZ, R30, RZ ;  /* 0x0000001eff03723e */ /* 0x001fe200048070ff */
[-C--:B------:R-:W-:Y:S01]  /*4e90*/  FMUL R43, R43, R0.reuse ;  /* 0x000000002b2b7220 */ /* 0x080fe20000400000 */
[-C--:B------:R-:W-:Y:S01]  /*4ea0*/  FMUL R44, R44, R0.reuse ;  /* 0x000000002c2c7220 */ /* 0x080fe20000400000 */
[----:B------:R-:W-:Y:S01]  /*4eb0*/  @!P4 STG.E.U8 desc[UR12][R10.64+0x9], R31 ;  /* 0x0000091f0a00c986 */ /* 0x000fe2000c10110c */
[----:B------:R-:W-:Y:S01]  /*4ec0*/  ISETP.LT.OR P4, PT, R9, 0x1a, !P1 ;  /* 0x0000001a0900780c */ /* 0x000fe20004f81670 */
[----:B------:R-:W-:Y:S01]  /*4ed0*/  FMUL R45, R45, R0 ;  /* 0x000000002d2d7220 */ /* 0x000fe20000400000 */
[----:B-1----:R-:W-:Y:S01]  /*4ee0*/  F2FP.SATFINITE.E4M3.F32.PACK_AB_MERGE_C R5, RZ, R32, RZ ;  /* 0x00000020ff05723e */ /* 0x002fe200048070ff */
[----:B------:R0:W-:Y:S01]  /*4ef0*/  @!P3 STG.E.U8 desc[UR12][R10.64+0x8], R3 ;  /* 0x000008030a00b986 */ /* 0x0001e2000c10110c */
        /* <DEDUP_REMOVED lines=9> */
[-C--:B------:R-:W-:Y:S01]  /*4f90*/  FMUL R48, R48, R0.reuse ;  /* 0x0000000030307220 */ /* 0x080fe20000400000 */
[-C--:B------:R-:W-:Y:S01]  /*4fa0*/  FMUL R49, R49, R0.reuse ;  /* 0x0000000031317220 */ /* 0x080fe20000400000 */
[----:B------:R2:W-:Y:S01]  /*4fb0*/  @!P2 STG.E.U8 desc[UR12][R10.64+0x10], R13 ;  /* 0x0000100d0a00a986 */ /* 0x0005e2000c10110c */
[----:B------:R-:W-:Y:S01]  /*4fc0*/  ISETP.LT.OR P2, PT, R9, 0x19, !P1 ;  /* 0x000000190900780c */ /* 0x000fe20004f41670 */
[----:B------:R-:W-:Y:S01]  /*4fd0*/  FMUL R50, R50, R0 ;  /* 0x0000000032327220 */ /* 0x000fe20000400000 */
[----:B0-----:R-:W-:Y:S01]  /*4fe0*/  F2FP.SATFINITE.E4M3.F32.PACK_AB_MERGE_C R3, RZ, R36, RZ ;  /* 0x00000024ff03723e */ /* 0x001fe200048070ff */
[----:B------:R-:W-:Y:S01]  /*4ff0*/  @!P3 STG.E.U8 desc[UR12][R10.64+0x11], R35 ;  /* 0x000011230a00b986 */ /* 0x000fe2000c10110c */
[----:B-1----:R-:W-:Y:S01]  /*5000*/  F2FP.SATFINITE.E4M3.F32.PACK_AB_MERGE_C R5, RZ, R38, RZ ;  /* 0x00000026ff05723e */ /* 0x002fe200048070ff */
[-C--:B------:R-:W-:Y:S01]  /*5010*/  FMUL R51, R51, R0.reuse ;  /* 0x0000000033337220 */ /* 0x080fe20000400000 */
[C---:B------:R-:W-:Y:S01]  /*5020*/  ISETP.LT.OR P3, PT, R9.reuse, 0x21, !P1 ;  /* 0x000000210900780c */ /* 0x040fe20004f61670 */
[----:B------:R-:W-:Y:S01]  /*5030*/  @!P4 STG.E.U8 desc[UR12][R6.64+0x19], R37 ;  /* 0x000019250600c986 */ /* 0x000fe2000c10110c */
[----:B------:R-:W-:Y:S01]  /*5040*/  ISETP.LT.OR P4, PT, R9, 0x22, !P1 ;  /* 0x000000220900780c */ /* 0x000fe20004f81670 */
[-C--:B------:R-:W-:Y:S01]  /*5050*/  FMUL R52, R52, R0.reuse ;  /* 0x0000000034347220 */ /* 0x080fe20000400000 */
[----:B------:R-:W-:Y:S01]  /*5060*/  F2FP.SATFINITE.E4M3.F32.PACK_AB_MERGE_C R45, RZ, R45, RZ ;  /* 0x0000002dff2d723e */ /* 0x000fe200048070ff */
[----:B------:R-:W-:Y:S01]  /*5070*/  FMUL R53, R53, R0 ;  /* 0x0000000035357220 */ /* 0x000fe20000400000 */
[----:B--2---:R-:W-:Y:S01]  /*5080*/  F2FP.SATFINITE.E4M3.F32.PACK_AB_MERGE_C R13, RZ, R44, RZ ;  /* 0x0000002cff0d723e */ /* 0x004fe200048070ff */
        /* <DEDUP_REMOVED lines=11> */
[----:B------:R-:W-:Y:S01]  /*5140*/  F2FP.SATFINITE.E4M3.F32.PACK_AB_MERGE_C R51, RZ, R51, RZ ;  /* 0x00000033ff33723e */ /* 0x000fe200048070ff */
[----:B------:R-:W-:Y:S01]  /*5150*/  @!P4 STG.E.U8 desc[UR12][R6.64+0x21], R41 ;  /* 0x000021290600c986 */ /* 0x000fe2000c10110c */
[----:B0-----:R-:W-:Y:S01]  /*5160*/  F2FP.SATFINITE.E4M3.F32.PACK_AB_MERGE_C R3, RZ, R40, RZ ;  /* 0x00000028ff03723e */ /* 0x001fe200048070ff */
[-C--:B------:R-:W-:Y:S01]  /*5170*/  FMUL R57, R57, R0.reuse ;  /* 0x0000000039397220 */ /* 0x080fe20000400000 */
[C---:B------:R-:W-:Y:S01]  /*5180*/  ISETP.LT.OR P4, PT, R9.reuse, 0x2a, !P0 ;  /* 0x0000002a0900780c */ /* 0x040fe20004781670 */
[----:B------:R-:W-:Y:S01]  /*5190*/  FMUL R58, R58, R0 ;  /* 0x000000003a3a7220 */ /* 0x000fe20000400000 */
[----:B-1----:R-:W-:Y:S01]  /*51a0*/  F2FP.SATFINITE.E4M3.F32.PACK_AB_MERGE_C R5, RZ, R42, RZ ;  /* 0x0000002aff05723e */ /* 0x002fe200048070ff */
[----:B------:R0:W-:Y:S01]  /*51b0*/  @!P3 STG.E.U8 desc[UR12][R6.64+0x20], R3 ;  /* 0x000020030600b986 */ /* 0x0001e2000c10110c */
[----:B------:R-:W-:Y:S01]  /*51c0*/  ISETP.LT.OR P3, PT, R9, 0x2a, !P1 ;  /* 0x0000002a0900780c */ /* 0x000fe20004f61670 */
[-C--:B------:R-:W-:Y:S01]  /*51d0*/  FMUL R59, R59, R0.reuse ;  /* 0x000000003b3b7220 */ /* 0x080fe20000400000 */
[----:B------:R-:W-:Y:S01]  /*51e0*/  F2FP.SATFINITE.E4M3.F32.PACK_AB_MERGE_C R53, RZ, R53, RZ ;  /* 0x00000035ff35723e */ /* 0x000fe200048070ff */
[----:B------:R1:W-:Y:S01]  /*51f0*/  @!P5 STG.E.U8 desc[UR12][R10.64+0x20], R5 ;  /* 0x000020050a00d986 */ /* 0x0003e2000c10110c */
[C---:B------:R-:W-:Y:S01]  /*5200*/  ISETP.LT.OR P5, PT, R9.reuse, 0x31, !P1 ;  /* 0x000000310900780c */ /* 0x040fe20004fa1670 */
[-C--:B------:R-:W-:Y:S01]  /*5210*/  FMUL R60, R60, R0.reuse ;  /* 0x000000003c3c7220 */ /* 0x080fe20000400000 */
[----:B------:R-:W-:Y:S01]  /*5220*/  F2FP.SATFINITE.E4M3.F32.PACK_AB_MERGE_C R55, RZ, R55, RZ ;  /* 0x00000037ff37723e */ /* 0x000fe200048070ff */
[----:B------:R-:W-:Y:S01]  /*5230*/  @!P6 STG.E.U8 desc[UR12][R10.64+0x21], R43 ;  /* 0x0000212b0a00e986 */ /* 0x000fe2000c10110c */
[----:B------:R-:W-:Y:S01]  /*5240*/  ISETP.LT.OR P6, PT, R9, 0x32, !P1 ;  /* 0x000000320900780c */ /* 0x000fe20004fc1670 */
[-C--:B------:R-:W-:Y:S01]  /*5250*/  FMUL R61, R61, R0.reuse ;  /* 0x000000003d3d7220 */ /* 0x080fe20000400000 */
[----:B------:R-:W-:Y:S01]  /*5260*/  F2FP.SATFINITE.E4M3.F32.PACK_AB_MERGE_C R57, RZ, R57, RZ ;  /* 0x00000039ff39723e */ /* 0x000fe200048070ff */
        /* <DEDUP_REMOVED lines=83> */
[-C--:B------:R-:W-:Y:S01]  /*57a0*/  FMUL R86, R86, R0.reuse ;  /* 0x0000000056567220 */ /* 0x080fe20000400000 */
[----:B------:R-:W-:Y:S01]  /*57b0*/  @!P6 STG.E.U8 desc[UR12][R10.64+0x49], R63 ;  /* 0x0000493f0a00e986 */ /* 0x000fe2000c10110c */
[----:B------:R-:W-:Y:S01]  /*57c0*/  ISETP.LT.OR P6, PT, R9, 0x5a, !P1 ;  /* 0x0000005a0900780c */ /* 0x000fe20004fc1670 */
[----:B------:R-:W-:Y:S01]  /*57d0*/  FMUL R0, R87, R0 ;  /* 0x0000000057007220 */ /* 0x000fe20000400000 */
[----:B------:R-:W-:Y:S01]  /*57e0*/  F2FP.SATFINITE.E4M3.F32.PACK_AB_MERGE_C R81, RZ, R81, RZ ;  /* 0x00000051ff51723e */ /* 0x000fe200048070ff */
[----:B------:R2:W-:Y:S01]  /*57f0*/  @!P2 STG.E.U8 desc[UR12][R6.64+0x50], R13 ;  /* 0x0000500d0600a986 */ /* 0x0005e2000c10110c */
[----:B------:R-:W-:-:S02]  /*5800*/  ISETP.LT.OR P2, PT, R9, 0x51, !P0 ;  /* 0x000000510900780c */ /* 0x000fc40004741670 */
[----:B0-----:R-:W-:Y:S01]  /*5810*/  F2FP.SATFINITE.E4M3.F32.PACK_AB_MERGE_C R3, RZ, R66, RZ ;  /* 0x00000042ff03723e */ /* 0x001fe200048070ff */
[----:B------:R-:W-:Y:S01]  /*5820*/  @!P3 STG.E.U8 desc[UR12][R6.64+0x51], R65 ;  /* 0x000051410600b986 */ /* 0x000fe2000c10110c */
[----:B-1----:R-:W-:Y:S02]  /*5830*/  F2FP.SATFINITE.E4M3.F32.PACK_AB_MERGE_C R5, RZ, R68, RZ ;  /* 0x00000044ff05723e */ /* 0x002fe400048070ff */
[C---:B------:R-:W-:Y:S01]  /*5840*/  ISETP.LT.OR P3, PT, R9.reuse, 0x5a, !P0 ;  /* 0x0000005a0900780c */ /* 0x040fe20004761670 */
[----:B------:R-:W-:Y:S01]  /*5850*/  @!P4 STG.E.U8 desc[UR12][R10.64+0x51], R67 ;  /* 0x000051430a00c986 */ /* 0x000fe2000c10110c */
[C---:B------:R-:W-:Y:S02]  /*5860*/  ISETP.LT.OR P4, PT, R9.reuse, 0x61, !P1 ;  /* 0x000000610900780c */ /* 0x040fe40004f81670 */
[----:B------:R-:W-:Y:S02]  /*5870*/  F2FP.SATFINITE.E4M3.F32.PACK_AB_MERGE_C R83, RZ, R83, RZ ;  /* 0x00000053ff53723e */ /* 0x000fe400048070ff */
[----:B--2---:R-:W-:Y:S01]  /*5880*/  F2FP.SATFINITE.E4M3.F32.PACK_AB_MERGE_C R13, RZ, R74, RZ ;  /* 0x0000004aff0d723e */ /* 0x004fe200048070ff */
[----:B------:R0:W-:Y:S01]  /*5890*/  @!P2 STG.E.U8 desc[UR12][R10.64+0x50], R3 ;  /* 0x000050030a00a986 */ /* 0x0001e2000c10110c */
[----:B------:R-:W-:-:S02]  /*58a0*/  ISETP.LT.OR P2, PT, R9, 0x59, !P0 ;  /* 0x000000590900780c */ /* 0x000fc40004741670 */
[----:B------:R-:W-:Y:S01]  /*58b0*/  F2FP.SATFINITE.E4M3.F32.PACK_AB_MERGE_C R85, RZ, R85, RZ ;  /* 0x00000055ff55723e */ /* 0x000fe200048070ff */
[----:B------:R1:W-:Y:S01]  /*58c0*/  @!P5 STG.E.U8 desc[UR12][R6.64+0x58], R5 ;  /* 0x000058050600d986 */ /* 0x0003e2000c10110c */
[----:B------:R-:W-:-:S03]  /*58d0*/  ISETP.LT.OR P5, PT, R9, 0x62, !P1 ;  /* 0x000000620900780c */ /* 0x000fc60004fa1670 */
[----:B------:R-:W-:Y:S01]  /*58e0*/  @!P6 STG.E.U8 desc[UR12][R6.64+0x59], R69 ;  /* 0x000059450600e986 */ /* 0x000fe2000c10110c */
[C---:B------:R-:W-:Y:S02]  /*58f0*/  ISETP.LT.OR P6, PT, R9.reuse, 0x61, !P0 ;  /* 0x000000610900780c */ /* 0x040fe400047c1670 */
[----:B0-----:R-:W-:Y:S01]  /*5900*/  F2FP.SATFINITE.E4M3.F32.PACK_AB_MERGE_C R3, RZ, R70, RZ ;  /* 0x00000046ff03723e */ /* 0x001fe200048070ff */
[----:B------:R-:W-:Y:S01]  /*5910*/  @!P3 STG.E.U8 desc[UR12][R10.64+0x59], R71 ;  /* 0x000059470a00b986 */ /* 0x000fe2000c10110c */
[C---:B------:R-:W-:Y:S02]  /*5920*/  ISETP.LT.OR P3, PT, R9.reuse, 0x69, !P1 ;  /* 0x000000690900780c */ /* 0x040fe40004f61670 */
[----:B-1----:R-:W-:Y:S01]  /*5930*/  F2FP.SATFINITE.E4M3.F32.PACK_AB_MERGE_C R5, RZ, R72, RZ ;  /* 0x00000048ff05723e */ /* 0x002fe200048070ff */
[----:B------:R0:W-:Y:S01]  /*5940*/  @!P2 STG.E.U8 desc[UR12][R10.64+0x58], R3 ;  /* 0x000058030a00a986 */ /* 0x0001e2000c10110c */
[----:B------:R-:W-:-:S03]  /*5950*/  ISETP.LT.OR P2, PT, R9, 0x62, !P0 ;  /* 0x000000620900780c */ /* 0x000fc60004741670 */
[----:B------:R1:W-:Y:S01]  /*5960*/  @!P4 STG.E.U8 desc[UR12][R6.64+0x60], R5 ;  /* 0x000060050600c986 */ /* 0x0003e2000c10110c */
[----:B------:R-:W-:-:S03]  /*5970*/  ISETP.LT.OR P4, PT, R9, 0x69, !P0 ;  /* 0x000000690900780c */ /* 0x000fc60004781670 */
[----:B------:R-:W-:Y:S01]  /*5980*/  @!P5 STG.E.U8 desc[UR12][R6.64+0x61], R73 ;  /* 0x000061490600d986 */ /* 0x000fe2000c10110c */
[----:B------:R-:W-:-:S03]  /*5990*/  ISETP.LT.OR P5, PT, R9, 0x6a, !P0 ;  /* 0x0000006a0900780c */ /* 0x000fc600047a1670 */
[----:B------:R2:W-:Y:S01]  /*59a0*/  @!P6 STG.E.U8 desc[UR12][R10.64+0x60], R13 ;  /* 0x0000600d0a00e986 */ /* 0x0005e2000c10110c */
[C---:B------:R-:W-:Y:S02]  /*59b0*/  ISETP.LT.OR P6, PT, R9.reuse, 0x6a, !P1 ;  /* 0x0000006a0900780c */ /* 0x040fe40004fc1670 */
[----:B0-----:R-:W-:Y:S01]  /*59c0*/  F2FP.SATFINITE.E4M3.F32.PACK_AB_MERGE_C R3, RZ, R76, RZ ;  /* 0x0000004cff03723e */ /* 0x001fe200048070ff */
[----:B------:R-:W-:Y:S01]  /*59d0*/  @!P2 STG.E.U8 desc[UR12][R10.64+0x61], R75 ;  /* 0x0000614b0a00a986 */ /* 0x000fe2000c10110c */
[C---:B------:R-:W-:Y:S02]  /*59e0*/  ISETP.LT.OR P2, PT, R9.reuse, 0x71, !P1 ;  /* 0x000000710900780c */ /* 0x040fe40004f41670 */
[----:B-1----:R-:W-:Y:S01]  /*59f0*/  F2FP.SATFINITE.E4M3.F32.PACK_AB_MERGE_C R5, RZ, R78, RZ ;  /* 0x0000004eff05723e */ /* 0x002fe200048070ff */
[----:B------:R0:W-:Y:S01]  /*5a00*/  @!P3 STG.E.U8 desc[UR12][R6.64+0x68], R3 ;  /* 0x000068030600b986 */ /* 0x0001e2000c10110c */
[----:B------:R-:W-:Y:S02]  /*5a10*/  ISETP.LT.OR P3, PT, R9, 0x72, !P1 ;  /* 0x000000720900780c */ /* 0x000fe40004f61670 */
[----:B--2---:R-:W-:-:S03]  /*5a20*/  F2FP.SATFINITE.E4M3.F32.PACK_AB_MERGE_C R13, RZ, R80, RZ ;  /* 0x00000050ff0d723e */ /* 0x004fc600048070ff */
[----:B------:R-:W-:Y:S01]  /*5a30*/  @!P6 STG.E.U8 desc[UR12][R6.64+0x69], R77 ;  /* 0x0000694d0600e986 */ /* 0x000fe2000c10110c */
[C---:B------:R-:W-:Y:S02]  /*5a40*/  ISETP.LT.OR P6, PT, R9.reuse, 0x79, !P1 ;  /* 0x000000790900780c */ /* 0x040fe40004fc1670 */
[C---:B------:R-:W-:Y:S01]  /*5a50*/  ISETP.LT.OR P1, PT, R9.reuse, 0x7a, !P1 ;  /* 0x0000007a0900780c */ /* 0x040fe20004f21670 */
[----:B------:R1:W-:Y:S01]  /*5a60*/  @!P4 STG.E.U8 desc[UR12][R10.64+0x68], R5 ;  /* 0x000068050a00c986 */ /* 0x0003e2000c10110c */
[C---:B------:R-:W-:Y:S02]  /*5a70*/  ISETP.LT.OR P4, PT, R9.reuse, 0x71, !P0 ;  /* 0x000000710900780c */ /* 0x040fe40004781670 */
[----:B0-----:R-:W-:Y:S01]  /*5a80*/  F2FP.SATFINITE.E4M3.F32.PACK_AB_MERGE_C R3, RZ, R82, RZ ;  /* 0x00000052ff03723e */ /* 0x001fe200048070ff */
[----:B------:R-:W-:Y:S01]  /*5a90*/  @!P5 STG.E.U8 desc[UR12][R10.64+0x69], R79 ;  /* 0x0000694f0a00d986 */ /* 0x000fe2000c10110c */
[----:B------:R-:W-:-:S03]  /*5aa0*/  ISETP.LT.OR P5, PT, R9, 0x72, !P0 ;  /* 0x000000720900780c */ /* 0x000fc600047a1670 */
[----:B------:R0:W-:Y:S01]  /*5ab0*/  @!P2 STG.E.U8 desc[UR12][R6.64+0x70], R13 ;  /* 0x0000700d0600a986 */ /* 0x0001e2000c10110c */
[C---:B------:R-:W-:Y:S02]  /*5ac0*/  ISETP.LT.OR P2, PT, R9.reuse, 0x79, !P0 ;  /* 0x000000790900780c */ /* 0x040fe40004741670 */
[----:B------:R-:W-:Y:S01]  /*5ad0*/  ISETP.LT.OR P0, PT, R9, 0x7a, !P0 ;  /* 0x0000007a0900780c */ /* 0x000fe20004701670 */
[----:B------:R2:W-:Y:S01]  /*5ae0*/  @!P3 STG.E.U8 desc[UR12][R6.64+0x71], R81 ;  /* 0x000071510600b986 */ /* 0x0005e2000c10110c */
[----:B-1----:R-:W-:Y:S02]  /*5af0*/  F2FP.SATFINITE.E4M3.F32.PACK_AB_MERGE_C R5, RZ, R84, RZ ;  /* 0x00000054ff05723e */ /* 0x002fe400048070ff */
[----:B------:R-:W-:Y:S01]  /*5b00*/  F2FP.SATFINITE.E4M3.F32.PACK_AB_MERGE_C R9, RZ, R86, RZ ;  /* 0x00000056ff09723e */ /* 0x000fe200048070ff */
[----:B------:R2:W-:Y:S04]  /*5b10*/  @!P4 STG.E.U8 desc[UR12][R10.64+0x70], R3 ;  /* 0x000070030a00c986 */ /* 0x0005e8000c10110c */
[----:B------:R2:W-:Y:S01]  /*5b20*/  @!P5 STG.E.U8 desc[UR12][R10.64+0x71], R83 ;  /* 0x000071530a00d986 */ /* 0x0005e2000c10110c */
[----:B0-----:R-:W-:-:S03]  /*5b30*/  F2FP.SATFINITE.E4M3.F32.PACK_AB_MERGE_C R13, RZ, R0, RZ ;  /* 0x00000000ff0d723e */ /* 0x001fc600048070ff */
[----:B------:R2:W-:Y:S04]  /*5b40*/  @!P6 STG.E.U8 desc[UR12][R6.64+0x78], R5 ;  /* 0x000078050600e986 */ /* 0x0005e8000c10110c */
[----:B------:R2:W-:Y:S04]  /*5b50*/  @!P1 STG.E.U8 desc[UR12][R6.64+0x79], R85 ;  /* 0x0000795506009986 */ /* 0x0005e8000c10110c */
[----:B------:R2:W-:Y:S01]  /*5b60*/  @!P2 STG.E.U8 desc[UR12][R10.64+0x78], R9 ;  /* 0x000078090a00a986 */ /* 0x0005e2000c10110c */
[----:B------:R-:W-:Y:S05]  /*5b70*/  @P0 EXIT ;  /* 0x000000000000094d */ /* 0x000fea0003800000 */
[----:B------:R-:W-:Y:S01]  /*5b80*/  STG.E.U8 desc[UR12][R10.64+0x79], R13 ;  /* 0x0000790d0a007986 */ /* 0x000fe2000c10110c */
[----:B------:R-:W-:Y:S05]  /*5b90*/  EXIT ;  /* 0x000000000000794d */ /* 0x000fea0003800000 */
.L_x_10:
[----:B------:R-:W-:-:S13]  /*5ba0*/  ISETP.NE.AND P0, PT, R6, RZ, PT ;  /* 0x000000ff0600720c */ /* 0x000fda0003f05270 */
[----:B------:R-:W-:Y:S05]  /*5bb0*/  @P0 EXIT ;  /* 0x000000000000094d */ /* 0x000fea0003800000 */
[----:B------:R-:W-:Y:S01]  /*5bc0*/  ELECT P0, URZ, PT ;  /* 0x00000000003f782f */ /* 0x000fe20003800000 */
[----:B------:R-:W-:-:S12]  /*5bd0*/  BSSY B0, `(.L_x_151) ;  /* 0x0000085000007945 */ /* 0x000fd80003800000 */
[----:B------:R-:W-:Y:S05]  /*5be0*/  @!P0 BRA `(.L_x_152) ;  /* 0x00000008000c8947 */ /* 0x000fea0003800000 */
[----:B------:R-:W-:Y:S02]  /*5bf0*/  ISETP.GE.AND P0, PT, R3, 0x1, PT ;  /* 0x000000010300780c */ /* 0x000fe40003f06270 */
[----:B0-2---:R-:W-:-:S04]  /*5c00*/  SHF.R.S32.HI R5, RZ, 0x1f, R10 ;  /* 0x0000001fff057819 */ /* 0x005fc8000001140a */
[----:B------:R-:W-:-:S07]  /*5c10*/  LEA.HI R5, R5, R10, RZ, 0x7 ;  /* 0x0000000a05057211 */ /* 0x000fce00078f38ff */
[----:B------:R-:W-:Y:S05]  /*5c20*/  @!P0 BRA `(.L_x_152) ;  /* 0x0000000400fc8947 */ /* 0x000fea0003800000 */
[----:B-----5:R-:W0:Y:S01]  /*5c30*/  S2R R0, SR_CTAID.X ;  /* 0x0000000000007919 */ /* 0x020e220000002500 */
[----:B------:R-:W-:Y:S01]  /*5c40*/  LOP3.LUT R5, R5, 0xffffff80, RZ, 0xc0, !PT ;  /* 0xffffff8005057812 */ /* 0x000fe200078ec0ff */
[----:B------:R-:W-:Y:S01]  /*5c50*/  ULDC UR4, c[0x0][0x384] ;  /* 0x0000e10000047ab9 */ /* 0x000fe20000000800 */
[C---:B------:R-:W-:Y:S01]  /*5c60*/  LOP3.LUT P0, RZ, R10.reuse, 0x1f, RZ, 0xc0, !PT ;  /* 0x0000001f0aff7812 */ /* 0x040fe2000780c0ff */
[----:B------:R-:W1:Y:S01]  /*5c70*/  S2R R11, SR_CTAID.Y ;  /* 0x00000000000b7919 */ /* 0x000e620000002600 */
[----:B------:R-:W-:Y:S01]  /*5c80*/  ULDC UR5, c[0x0][0x388] ;  /* 0x0000e20000057ab9 */ /* 0x000fe20000000800 */
[----:B------:R-:W-:Y:S01]  /*5c90*/  IMAD.IADD R5, R10, 0x1, -R5 ;  /* 0x000000010a057824 */ /* 0x000fe200078e0a05 */
[----:B------:R-:W-:Y:S01]  /*5ca0*/  LOP3.LUT R20, R2, 0x2, RZ, 0xfc, !PT ;  /* 0x0000000202147812 */ /* 0x000fe200078efcff */
[----:B------:R-:W-:Y:S01]  /*5cb0*/  VIADD R21, R3, 0x1 ;  /* 0x0000000103157836 */ /* 0x000fe20000000000 */
[----:B------:R-:W-:Y:S01]  /*5cc0*/  CS2R R6, SRZ ;  /* 0x0000000000067805 */ /* 0x000fe2000001ff00 */
[----:B------:R-:W-:Y:S01]  /*5cd0*/  IMAD.MOV.U32 R4, RZ, RZ, RZ ;  /* 0x000000ffff047224 */ /* 0x000fe200078e00ff */
[----:B------:R-:W-:-:S02]  /*5ce0*/  ISETP.NE.AND P1, PT, R5, RZ, PT ;  /* 0x000000ff0500720c */ /* 0x000fc40003f25270 */
[----:B---34-:R-:W-:Y:S02]  /*5cf0*/  CS2R R8, SRZ ;  /* 0x0000000000087805 */ /* 0x018fe4000001ff00 */
[----:B------:R-:W-:Y:S01]  /*5d00*/  ISETP.NE.OR P0, PT, R5, RZ, !P0 ;  /* 0x000000ff0500720c */ /* 0x000fe20004705670 */
[----:B------:R-:W-:Y:S02]  /*5d10*/  IMAD.MOV.U32 R5, RZ, RZ, 0x1 ;  /* 0x00000001ff057424 */ /* 0x000fe400078e00ff */
[----:B0-----:R-:W-:-:S04]  /*5d20*/  IMAD.SHL.U32 R16, R0, 0x40, RZ ;  /* 0x0000004000107824 */ /* 0x001fc800078e00ff */
[----:B------:R-:W-:-:S04]  /*5d30*/  IMAD.HI.U32 R0, R16, UR4, RZ ;  /* 0x0000000410007c27 */ /* 0x000fc8000f8e00ff */
[----:B-1----:R-:W-:Y:S01]  /*5d40*/  IMAD.SHL.U32 R18, R11, 0x80, RZ ;  /* 0x000000800b127824 */ /* 0x002fe200078e00ff */
[----:B------:R-:W-:-:S07]  /*5d50*/  SHF.R.U32.HI R0, RZ, UR5, R0 ;  /* 0x00000005ff007c19 */ /* 0x000fce0008011600 */
.L_x_156:
[----:B------:R-:W0:Y:S01]  /*5d60*/  S2R R11, SR_CgaCtaId ;  /* 0x00000000000b7919 */ /* 0x000e220000008800 */
[----:B------:R-:W-:-:S04]  /*5d70*/  MOV R10, 0x400 ;  /* 0x00000400000a7802 */ /* 0x000fc80000000f00 */
[----:B0-----:R-:W-:Y:S02]  /*5d80*/  LEA R19, R11, R10, 0x18 ;  /* 0x0000000a0b137211 */ /* 0x001fe400078ec0ff */
[----:B------:R-:W-:-:S03]  /*5d90*/  SHF.L.U32 R10, R5, 0x1f, RZ ;  /* 0x0000001f050a7819 */ /* 0x000fc600000006ff */
[----:B------:R-:W-:-:S07]  /*5da0*/  IMAD R17, R4, 0x8, R19 ;  /* 0x0000000804117824 */ /* 0x000fce00078e0213 */
.L_x_153:
[----:B0-----:R0:W1:Y:S02]  /*5db0*/  SYNCS.PHASECHK.TRANS64.TRYWAIT P2, [R17+URZ+0x37928], R10 ;  /* 0x0379280a110075a7 */ /* 0x001064000804017f */
[----:B-1----:R-:W-:Y:S05]  /*5dc0*/  @!P2 NANOSLEEP.SYNCS 0x989680 ;  /* 0x009896800000a95d */ /* 0x002fea0003900000 */
[----:B------:R-:W1:Y:S02]  /*5dd0*/  @!P2 SYNCS.PHASECHK.TRANS64 P2, [R17+URZ+0x37928], R10 ;  /* 0x0379280a1100a5a7 */ /* 0x000e64000804007f */
[----:B-1----:R-:W-:Y:S05]  /*5de0*/  @!P2 BRA `(.L_x_153) ;  /* 0xfffffffc00f0a947 */ /* 0x002fea000383ffff */
[----:B0-----:R-:W0:Y:S02]  /*5df0*/  @!P1 LDC R10, c[0x0][0x580] ;  /* 0x00016000ff0a9b82 */ /* 0x001e240000000800 */
[----:B0-----:R0:W-:Y:S02]  /*5e00*/  @!P1 SYNCS.ARRIVE.TRANS64 RZ, [R17+URZ+0x37800], R10 ;  /* 0x0378000a11ff99a7 */ /* 0x0011e4000800003f */
[----:B0-----:R-:W-:-:S04]  /*5e10*/  PRMT R10, R20, 0x9910, RZ ;  /* 0x00009910140a7816 */ /* 0x001fc800000000ff */
[----:B------:R-:W-:-:S13]  /*5e20*/  ISETP.NE.AND P2, PT, R10, 0x2, PT ;  /* 0x000000020a00780c */ /* 0x000fda0003f45270 */
[----:B------:R-:W-:Y:S05]  /*5e30*/  @P2 BRA `(.L_x_154) ;  /* 0x0000000000042947 */ /* 0x000fea0003800000 */
[----:B------:R-:W-:Y:S01]  /*5e40*/  BPT.TRAP 0x1 ;  /* 0x000000040000795c */ /* 0x000fe20000300000 */
.L_x_154:
[----:B------:R-:W-:Y:S05]  /*5e50*/  @P0 BRA `(.L_x_155) ;  /* 0x0000000000040947 */ /* 0x000fea0003800000 */
[----:B------:R-:W-:Y:S01]  /*5e60*/  BPT.TRAP 0x1 ;  /* 0x000000040000795c */ /* 0x000fe20000300000 */
.L_x_155:
[----:B------:R-:W0:Y:S01]  /*5e70*/  LDC R13, c[0x0][0x380] ;  /* 0x0000e000ff0d7b82 */ /* 0x000e220000000800 */
[----:B------:R-:W-:Y:S01]  /*5e80*/  R2UR UR4, R0 ;  /* 0x00000000000472ca */ /* 0x000fe200000e0000 */
[----:B------:R-:W-:Y:S01]  /*5e90*/  ULDC UR14, c[0x0][0x38c] ;  /* 0x0000e300000e7ab9 */ /* 0x000fe20000000800 */
[----:B------:R-:W-:Y:S01]  /*5ea0*/  R2UR UR13, R16 ;  /* 0x00000000100d72ca */ /* 0x000fe200000e0000 */
[----:B------:R-:W-:Y:S01]  /*5eb0*/  UISETP.NE.AND UP0, UPT, UR14, 0x1, UPT ;  /* 0x000000010e00788c */ /* 0x000fe2000bf05270 */
[C---:B------:R-:W-:Y:S01]  /*5ec0*/  R2UR UR18, R8.reuse ;  /* 0x00000000081272ca */ /* 0x040fe200000e0000 */
[----:B------:R-:W-:Y:S01]  /*5ed0*/  VIADD R8, R8, 0x1 ;  /* 0x0000000108087836 */ /* 0x000fe20000000000 */
[----:B------:R-:W-:Y:S01]  /*5ee0*/  ULDC UR24, c[0x0][0x398] ;  /* 0x0000e60000187ab9 */ /* 0x000fe20000000800 */
[----:B------:R-:W1:Y:S01]  /*5ef0*/  LDC.64 R10, c[0x0][0x3f8] ;  /* 0x0000fe00ff0a7b82 */ /* 0x000e620000000a00 */
[----:B------:R-:W-:Y:S01]  /*5f00*/  R2UR UR16, R4 ;  /* 0x00000000041072ca */ /* 0x000fe200000e0000 */
[----:B------:R-:W-:Y:S01]  /*5f10*/  ULDC UR12, c[0x0][0x3ec] ;  /* 0x0000fb00000c7ab9 */ /* 0x000fe20000000800 */
[----:B------:R-:W-:Y:S01]  /*5f20*/  R2UR UR17, R17 ;  /* 0x00000000111172ca */ /* 0x000fe200000e0000 */
[----:B------:R-:W-:Y:S01]  /*5f30*/  VIADD R21, R21, 0xffffffff ;  /* 0xffffffff15157836 */ /* 0x000fe20000000000 */
[----:B------:R-:W-:Y:S01]  /*5f40*/  ULDC.64 UR28, c[0x0][0x198] ;  /* 0x00006600001c7ab9 */ /* 0x000fe20000000a00 */
[----:B------:R-:W-:Y:S01]  /*5f50*/  ULDC.64 UR20, c[0x0][0x3f0] ;  /* 0x0000fc0000147ab9 */ /* 0x000fe20000000a00 */
[----:B------:R-:W-:Y:S01]  /*5f60*/  @UP0 ULDC.64 UR8, c[0x0][0x390] ;  /* 0x0000e40000080ab9 */ /* 0x000fe20000000a00 */
[----:B------:R-:W1:Y:S01]  /*5f70*/  LDC.64 R14, c[0x0][0x3d0] ;  /* 0x0000f400ff0e7b82 */ /* 0x000e620000000a00 */
[----:B------:R-:W-:Y:S01]  /*5f80*/  ISETP.GT.AND P6, PT, R21, 0x1, PT ;  /* 0x000000011500780c */ /* 0x000fe20003fc4270 */
[----:B------:R-:W-:Y:S01]  /*5f90*/  USHF.L.U32 UR18, UR18, 0x5, URZ ;  /* 0x0000000512127899 */ /* 0x000fe2000800063f */
[----:B------:R-:W-:Y:S01]  /*5fa0*/  UMOV UR26, 0x0 ;  /* 0x00000000001a7882 */ /* 0x000fe20000000000 */
[----:B------:R-:W-:-:S04]  /*5fb0*/  UMOV UR27, 0x10000000 ;  /* 0x10000000001b7882 */ /* 0x000fc80000000000 */
[----:B------:R-:W2:Y:S01]  /*5fc0*/  LDC R12, c[0x0][0x400] ;  /* 0x00010000ff0c7b82 */ /* 0x000ea20000000800 */
[----:B0-----:R-:W-:Y:S01]  /*5fd0*/  ISETP.NE.AND P2, PT, R13, 0x1, PT ;  /* 0x000000010d00780c */ /* 0x001fe20003f45270 */
[----:B------:R-:W-:-:S12]  /*5fe0*/  UIADD3 UR17, UR17, 0x37800, URZ ;  /* 0x0003780011117890 */ /* 0x000fd8000fffe03f */
[----:B------:R-:W-:Y:S01]  /*5ff0*/  @P2 IMAD.U32 R22, RZ, RZ, UR4 ;  /* 0x00000004ff162e24 */ /* 0x000fe2000f8e00ff */
[----:B------:R-:W-:Y:S01]  /*6000*/  ULDC.64 UR4, c[0x0][0x3c8] ;  /* 0x0000f20000047ab9 */ /* 0x000fe20000000a00 */
[----:B-1----:R-:W-:Y:S02]  /*6010*/  IMAD R11, R7, R14, R11 ;  /* 0x0000000e070b7224 */ /* 0x002fe400078e020b */
[----:B------:R-:W-:Y:S01]  /*6020*/  IMAD R10, R9, UR5, R10 ;  /* 0x00000005090a7c24 */ /* 0x000fe2000f8e020a */
[----:B------:R-:W-:Y:S02]  /*6030*/  @P2 R2UR UR13, R22 ;  /* 0x00000000160d22ca */ /* 0x000fe400000e0000 */
[----:B------:R-:W-:Y:S01]  /*6040*/  ISETP.NE.AND P2, PT, R8, UR15, PT ;  /* 0x0000000f08007c0c */ /* 0x000fe2000bf45270 */
[----:B------:R-:W-:Y:S02]  /*6050*/  IMAD.U32 R11, R11, 0x20, R10 ;  /* 0x000000200b0b7824 */ /* 0x000fe400078e000a */
[----:B--2---:R-:W-:Y:S01]  /*6060*/  IMAD R12, R6, R15, R12 ;  /* 0x0000000f060c7224 */ /* 0x004fe200078e020c */
[----:B------:R-:W-:Y:S01]  /*6070*/  SEL R8, R8, RZ, P2 ;  /* 0x000000ff08087207 */ /* 0x000fe20001000000 */
[----:B------:R-:W0:Y:S02]  /*6080*/  LDC.64 R14, c[0x0][0x3e0] ;  /* 0x0000f800ff0e7b82 */ /* 0x000e240000000a00 */
[----:B------:R-:W-:-:S04]  /*6090*/  IMAD.U32 R11, R12, 0x400, R11 ;  /* 0x000004000c0b7824 */ /* 0x000fc800078e000b */
[----:B------:R-:W-:Y:S01]  /*60a0*/  UIMAD.WIDE.U32 UR6, UR13, UR8, URZ ;  /* 0x000000080d0672a5 */ /* 0x000fe2000f8e003f */
[----:B------:R-:W-:Y:S01]  /*60b0*/  R2UR UR25, R11 ;  /* 0x000000000b1972ca */ /* 0x000fe200000e0000 */
[----:B------:R-:W-:Y:S01]  /*60c0*/  UIADD3 UR6, -UR13, URZ, URZ ;  /* 0x0000003f0d067290 */ /* 0x000fe2000fffe13f */
[----:B------:R-:W-:Y:S01]  /*60d0*/  VIADD R11, R6, 0x1 ;  /* 0x00000001060b7836 */ /* 0x000fe20000000000 */
[----:B------:R-:W-:Y:S01]  /*60e0*/  UMOV UR5, UR13 ;  /* 0x0000000d00057c82 */ /* 0x000fe20008000000 */
[----:B------:R-:W-:Y:S02]  /*60f0*/  @UP0 USHF.R.U32.HI UR5, URZ, UR9, UR7 ;  /* 0x000000093f050299 */ /* 0x000fe40008011607 */
[----:B------:R-:W-:Y:S01]  /*6100*/  UISETP.NE.AND UP0, UPT, UR24, 0x1, UPT ;  /* 0x000000011800788c */ /* 0x000fe2000bf05270 */
[----:B------:R-:W-:Y:S01]  /*6110*/  IMAD R10, R13, UR6, R16 ;  /* 0x000000060d0a7c24 */ /* 0x000fe2000f8e0210 */
[----:B------:R-:W-:Y:S01]  /*6120*/  R2UR UR7, R19 ;  /* 0x00000000130772ca */ /* 0x000fe200000e0000 */
[----:B------:R-:W-:Y:S01]  /*6130*/  VIADD R13, R9, 0x1 ;  /* 0x00000001090d7836 */ /* 0x000fe20000000000 */
[----:B------:R-:W-:Y:S01]  /*6140*/  ULDC.64 UR8, c[0x0][0x3c0] ;  /* 0x0000f00000087ab9 */ /* 0x000fe20000000a00 */
[----:B------:R-:W-:Y:S01]  /*6150*/  @P2 IMAD.MOV R13, RZ, RZ, R9 ;  /* 0x000000ffff0d2224 */ /* 0x000fe200078e0209 */
[----:B------:R-:W-:Y:S01]  /*6160*/  R2UR UR19, R10 ;  /* 0x000000000a1372ca */ /* 0x000fe200000e0000 */
[C---:B------:R-:W-:Y:S01]  /*6170*/  IMAD R19, R4.reuse, 0x1000, R19 ;  /* 0x0000100004137824 */ /* 0x040fe200078e0213 */
[----:B------:R-:W-:Y:S01]  /*6180*/  UMOV UR22, UR5 ;  /* 0x0000000500167c82 */ /* 0x000fe20008000000 */
[----:B------:R-:W-:Y:S01]  /*6190*/  VIADD R10, R7, 0x1 ;  /* 0x00000001070a7836 */ /* 0x000fe20000000000 */
[----:B------:R-:W-:Y:S01]  /*61a0*/  UIADD3 UR6, UP1, UR28, 0xf0, URZ ;  /* 0x000000f01c067890 */ /* 0x000fe2000ff3e03f */
[----:B0-----:R-:W-:Y:S01]  /*61b0*/  ISETP.NE.AND P3, PT, R13, R14, PT ;  /* 0x0000000e0d00720c */ /* 0x001fe20003f65270 */
[----:B------:R-:W-:Y:S01]  /*61c0*/  @UP0 ULDC UR10, c[0x0][0x39c] ;  /* 0x0000e700000a0ab9 */ /* 0x000fe20000000800 */
[----:B------:R-:W-:Y:S01]  /*61d0*/  @UP0 ULDC UR30, c[0x0][0x3a0] ;  /* 0x0000e800001e0ab9 */ /* 0x000fe20000000800 */
[----:B------:R-:W-:Y:S01]  /*61e0*/  UIMAD.WIDE.U32 UR10, UR5, UR10, URZ ;  /* 0x0000000a050a72a5 */ /* 0x000fe2000f8e003f */
[----:B------:R-:W-:Y:S01]  /*61f0*/  R2UR UR23, R19 ;  /* 0x00000000131772ca */ /* 0x000fe200000e0000 */
[----:B------:R-:W-:Y:S01]  /*6200*/  ULEA UR16, UR16, UR7, 0xb ;  /* 0x0000000710107291 */ /* 0x000fe2000f8e583f */
[----:B------:R-:W-:Y:S01]  /*6210*/  VIADD R4, R4, 0x1 ;  /* 0x0000000104047836 */ /* 0x000fe20000000000 */
[----:B------:R-:W-:-:S02]  /*6220*/  @UP0 USHF.R.U32.HI UR22, URZ, UR30, UR11 ;  /* 0x0000001e3f160299 */ /* 0x000fc4000801160b */
[----:B------:R-:W-:Y:S01]  /*6230*/  UIMAD UR19, UR19, UR8, UR12 ;  /* 0x00000008131372a4 */ /* 0x000fe2000f8e020c */
[----:B------:R-:W-:Y:S01]  /*6240*/  R2UR UR12, R9 ;  /* 0x00000000090c72ca */ /* 0x000fe200000e0000 */
[----:B------:R-:W-:Y:S01]  /*6250*/  UIADD3 UR7, -UR5, URZ, URZ ;  /* 0x0000003f05077290 */ /* 0x000fe2000fffe13f */
[----:B------:R-:W-:Y:S01]  /*6260*/  R2UR UR11, R18 ;  /* 0x00000000120b72ca */ /* 0x000fe200000e0000 */
[----:B------:R-:W-:Y:S01]  /*6270*/  UIADD3 UR8, -UR22, URZ, URZ ;  /* 0x0000003f16087290 */ /* 0x000fe2000fffe13f */
[----:B------:R-:W-:Y:S01]  /*6280*/  @P3 IMAD.MOV R10, RZ, RZ, R7 ;  /* 0x000000ffff0a3224 */ /* 0x000fe200078e0207 */
[----:B------:R-:W-:Y:S01]  /*6290*/  UIMAD UR7, UR14, UR7, UR13 ;  /* 0x000000070e0772a4 */ /* 0x000fe2000f8e020d */
[----:B------:R-:W-:Y:S01]  /*62a0*/  R2UR UR13, R7 ;  /* 0x00000000070d72ca */ /* 0x000fe200000e0000 */
[----:B------:R-:W-:Y:S01]  /*62b0*/  UIMAD UR5, UR24, UR8, UR5 ;  /* 0x00000008180572a4 */ /* 0x000fe2000f8e0205 */
[----:B------:R-:W-:Y:S01]  /*62c0*/  R2UR UR14, R6 ;  /* 0x00000000060e72ca */ /* 0x000fe200000e0000 */
[----:B------:R-:W-:Y:S01]  /*62d0*/  UIADD3 UR28, UP2, UR28, 0x270, URZ ;  /* 0x000002701c1c7890 */ /* 0x000fe2000ff5e03f */
[----:B------:R-:W-:Y:S01]  /*62e0*/  ISETP.NE.AND P4, PT, R10, R15, PT ;  /* 0x0000000f0a00720c */ /* 0x000fe20003f85270 */
[----:B------:R-:W-:Y:S01]  /*62f0*/  UIMAD UR20, UR7, UR9, UR20 ;  /* 0x00000009071472a4 */ /* 0x000fe2000f8e0214 */
[C---:B------:R-:W-:Y:S01]  /*6300*/  ISETP.NE.AND P5, PT, R4.reuse, 0x25, PT ;  /* 0x000000250400780c */ /* 0x040fe20003fa5270 */
[----:B------:R-:W-:Y:S01]  /*6310*/  UIMAD UR21, UR5, UR4, UR21 ;  /* 0x00000004051572a4 */ /* 0x000fe2000f8e0215 */
[----:B------:R-:W-:Y:S01]  /*6320*/  SEL R9, R13, RZ, P3 ;  /* 0x000000ff0d097207 */ /* 0x000fe20001800000 */
[----:B------:R-:W-:Y:S01]  /*6330*/  UIADD3.X UR7, URZ, UR29, URZ, UP1, !UPT ;  /* 0x0000001d3f077290 */ /* 0x000fe20008ffe43f */
[----:B------:R-:W-:Y:S01]  /*6340*/  SEL R12, RZ, 0x1, P5 ;  /* 0x00000001ff0c7807 */ /* 0x000fe20002800000 */
[----:B------:R-:W-:Y:S01]  /*6350*/  UPRMT UR4, UR25, 0x5410, URZ ;  /* 0x0000541019047896 */ /* 0x000fe2000800003f */
[----:B------:R-:W-:Y:S01]  /*6360*/  SEL R4, R4, RZ, P5 ;  /* 0x000000ff04047207 */ /* 0x000fe20002800000 */
[----:B------:R-:W-:Y:S01]  /*6370*/  UIADD3 UR8, UR23, 0x12800, URZ ;  /* 0x0001280017087890 */ /* 0x000fe2000fffe03f */
[----:B------:R-:W-:Y:S01]  /*6380*/  LOP3.LUT R5, R5, R12, RZ, 0x3c, !PT ;  /* 0x0000000c05057212 */ /* 0x000fe200078e3cff */
[----:B------:R-:W-:Y:S01]  /*6390*/  UIADD3.X UR29, URZ, UR29, URZ, UP2, !UPT ;  /* 0x0000001d3f1d7290 */ /* 0x000fe200097fe43f */
[----:B------:R-:W-:Y:S01]  /*63a0*/  SEL R7, R10, RZ, P4 ;  /* 0x000000ff0a077207 */ /* 0x000fe20002000000 */
[----:B------:R-:W-:Y:S01]  /*63b0*/  UMOV UR9, UR17 ;  /* 0x0000001100097c82 */ /* 0x000fe20008000000 */
[----:B------:R-:W-:Y:S01]  /*63c0*/  UMOV UR10, UR18 ;  /* 0x00000012000a7c82 */ /* 0x000fe20008000000 */
[----:B------:R-:W-:Y:S01]  /*63d0*/  @P4 IMAD.MOV R11, RZ, RZ, R6 ;  /* 0x000000ffff0b4224 */ /* 0x000fe200078e0206 */
[----:B------:R1:W-:Y:S03]  /*63e0*/  UTMALDG.5D.IM2COL [UR16], [UR6], UR4 ;  /* 0x00000010060073b4 */ /* 0x0003e60008060004 */
[----:B------:R-:W-:Y:S01]  /*63f0*/  IMAD.MOV.U32 R6, RZ, RZ, R11 ;  /* 0x000000ffff067224 */ /* 0x000fe200078e000b */
[----:B------:R1:W-:Y:S02]  /*6400*/  UTMALDG.5D [UR8], [UR28], desc[UR26] ;  /* 0x00001a081c0075b4 */ /* 0x0003e40008021000 */
[----:B-1----:R-:W-:Y:S05]  /*6410*/  @P6 BRA `(.L_x_156) ;  /* 0xfffffff800506947 */ /* 0x002fea000383ffff */
.L_x_152:
[----:B------:R-:W-:Y:S05]  /*6420*/  BSYNC B0 ;  /* 0x0000000000007941 */ /* 0x000fea0003800000 */
.L_x_151:
[----:B------:R-:W-:Y:S01]  /*6430*/  ISETP.GE.U32.AND P0, PT, R3, 0x25, PT ;  /* 0x000000250300780c */ /* 0x000fe20003f06070 */
[----:B------:R-:W-:-:S12]  /*6440*/  IMAD.MOV.U32 R6, RZ, RZ, 0x1 ;  /* 0x00000001ff067424 */ /* 0x000fd800078e00ff */
[----:B------:R-:W-:Y:S05]  /*6450*/  @!P0 BRA `(.L_x_157) ;  /* 0x00000000001c8947 */ /* 0x000fea0003800000 */
[----:B0-2---:R-:W-:-:S04]  /*6460*/  IMAD.WIDE.U32 R4, R3, -0x45306eb3, RZ ;  /* 0xbacf914d03047825 */ /* 0x005fc800078e00ff */
[----:B------:R-:W-:-:S05]  /*6470*/  IMAD.IADD R4, R3, 0x1, -R5 ;  /* 0x0000000103047824 */ /* 0x000fca00078e0a05 */
[----:B------:R-:W-:-:S04]  /*6480*/  LEA.HI R4, R4, R5, RZ, 0x1f ;  /* 0x0000000504047211 */ /* 0x000fc800078ff8ff */
[----:B------:R-:W-:-:S04]  /*6490*/  SHF.R.U32.HI R4, RZ, 0x5, R4 ;  /* 0x00000005ff047819 */ /* 0x000fc80000011604 */
[----:B------:R-:W-:-:S04]  /*64a0*/  LOP3.LUT R4, R4, 0x1, RZ, 0xc0, !PT ;  /* 0x0000000104047812 */ /* 0x000fc800078ec0ff */
[----:B------:R-:W-:-:S04]  /*64b0*/  ISETP.NE.U32.AND P0, PT, R4, 0x1, PT ;  /* 0x000000010400780c */ /* 0x000fc80003f05070 */
[----:B------:R-:W-:-:S09]  /*64c0*/  SEL R6, RZ, 0x1, !P0 ;  /* 0x00000001ff067807 */ /* 0x000fd20004000000 */
.L_x_157:
[----:B------:R-:W-:Y:S05]  /*64d0*/  WARPSYNC.ALL ;  /* 0x0000000000007948 */ /* 0x000fea0003800000 */
[----:B------:R-:W-:-:S13]  /*64e0*/  ELECT P0, URZ, PT ;  /* 0x00000000003f782f */ /* 0x000fda0003800000 */
[----:B------:R-:W-:Y:S05]  /*64f0*/  @!P0 EXIT ;  /* 0x000000000000894d */ /* 0x000fea0003800000 */
[----:B------:R-:W-:-:S04]  /*6500*/  LOP3.LUT R2, R2, 0x2, RZ, 0xfc, !PT ;  /* 0x0000000202027812 */ /* 0x000fc800078efcff */
[----:B------:R-:W-:-:S13]  /*6510*/  ISETP.NE.AND P0, PT, R2, 0x3, PT ;  /* 0x000000030200780c */ /* 0x000fda0003f05270 */
[----:B------:R-:W-:Y:S05]  /*6520*/  @!P0 BRA `(.L_x_158) ;  /* 0x0000000000048947 */ /* 0x000fea0003800000 */
[----:B------:R-:W-:Y:S01]  /*6530*/  BPT.TRAP 0x1 ;  /* 0x000000040000795c */ /* 0x000fe20000300000 */
.L_x_158:
[----:B------:R-:W1:Y:S01]  /*6540*/  S2R R7, SR_CgaCtaId ;  /* 0x0000000000077919 */ /* 0x000e620000008800 */
[----:B0-2---:R-:W-:Y:S01]  /*6550*/  IMAD.WIDE.U32 R4, R3, -0x45306eb3, RZ ;  /* 0xbacf914d03047825 */ /* 0x005fe200078e00ff */
[----:B-----5:R-:W-:-:S03]  /*6560*/  MOV R0, 0x400 ;  /* 0x0000040000007802 */ /* 0x020fc60000000f00 */
[----:B------:R-:W-:-:S05]  /*6570*/  IMAD.IADD R4, R3, 0x1, -R5 ;  /* 0x0000000103047824 */ /* 0x000fca00078e0a05 */
[----:B------:R-:W-:Y:S02]  /*6580*/  LEA.HI R4, R4, R5, RZ, 0x1f ;  /* 0x0000000504047211 */ /* 0x000fe400078ff8ff */
[----:B------:R-:W-:Y:S02]  /*6590*/  SHF.L.U32 R5, R6, 0x1f, RZ ;  /* 0x0000001f06057819 */ /* 0x000fe400000006ff */
[----:B------:R-:W-:-:S05]  /*65a0*/  SHF.R.U32.HI R4, RZ, 0x5, R4 ;  /* 0x00000005ff047819 */ /* 0x000fca0000011604 */
[----:B------:R-:W-:Y:S01]  /*65b0*/  IMAD R3, R4, -0x25, R3 ;  /* 0xffffffdb04037824 */ /* 0x000fe200078e0203 */
[----:B-1----:R-:W-:-:S05]  /*65c0*/  LEA R0, R7, R0, 0x18 ;  /* 0x0000000007007211 */ /* 0x002fca00078ec0ff */
[----:B------:R-:W-:-:S04]  /*65d0*/  VIADD R0, R0, 0x37928 ;  /* 0x0003792800007836 */ /* 0x000fc80000000000 */
[----:B------:R-:W-:-:S07]  /*65e0*/  IMAD R2, R3, 0x8, R0 ;  /* 0x0000000803027824 */ /* 0x000fce00078e0200 */
.L_x_159:
[----:B0-----:R0:W1:Y:S02]  /*65f0*/  SYNCS.PHASECHK.TRANS64.TRYWAIT P0, [R2+URZ], R5 ;  /* 0x00000005020075a7 */ /* 0x001064000800017f */
[----:B-1----:R-:W-:Y:S05]  /*6600*/  @!P0 NANOSLEEP.SYNCS 0x989680 ;  /* 0x009896800000895d */ /* 0x002fea0003900000 */
[----:B------:R-:W1:Y:S02]  /*6610*/  @!P0 SYNCS.PHASECHK.TRANS64 P0, [R2+URZ], R5 ;  /* 0x00000005020085a7 */ /* 0x000e64000800007f */
[----:B-1----:R-:W-:Y:S05]  /*6620*/  @!P0 BRA `(.L_x_159) ;  /* 0xfffffffc00f08947 */ /* 0x002fea000383ffff */
[----:B------:R-:W-:-:S05]  /*6630*/  VIADD R3, R3, 0x1 ;  /* 0x0000000103037836 */ /* 0x000fca0000000000 */
[----:B------:R-:W-:-:S04]  /*6640*/  ISETP.NE.AND P0, PT, R3, 0x25, PT ;  /* 0x000000250300780c */ /* 0x000fc80003f05270 */
[----:B0-----:R-:W-:Y:S02]  /*6650*/  SEL R5, RZ, 0x1, P0 ;  /* 0x00000001ff057807 */ /* 0x001fe40000000000 */
[----:B------:R-:W-:Y:S02]  /*6660*/  SEL R3, R3, RZ, P0 ;  /* 0x000000ff03037207 */ /* 0x000fe40000000000 */
[----:B------:R-:W-:-:S03]  /*6670*/  LOP3.LUT R7, R6, R5, RZ, 0x3c, !PT ;  /* 0x0000000506077212 */ /* 0x000fc600078e3cff */
[----:B------:R-:W-:Y:S01]  /*6680*/  IMAD R2, R3, 0x8, R0 ;  /* 0x0000000803027824 */ /* 0x000fe200078e0200 */
[----:B------:R-:W-:-:S07]  /*6690*/  SHF.L.U32 R5, R7, 0x1f, RZ ;  /* 0x0000001f07057819 */ /* 0x000fce00000006ff */
.L_x_160:
        /* <DEDUP_REMOVED lines=11> */
.L_x_161:
        /* <DEDUP_REMOVED lines=11> */
.L_x_162:
        /* <DEDUP_REMOVED lines=11> */
.L_x_163:
        /* <DEDUP_REMOVED lines=11> */
.L_x_164:
        /* <DEDUP_REMOVED lines=11> */
.L_x_165:
        /* <DEDUP_REMOVED lines=11> */
.L_x_166:
        /* <DEDUP_REMOVED lines=11> */
.L_x_167:
        /* <DEDUP_REMOVED lines=11> */
.L_x_168:
        /* <DEDUP_REMOVED lines=11> */
.L_x_169:
        /* <DEDUP_REMOVED lines=11> */
.L_x_170:
        /* <DEDUP_REMOVED lines=11> */
.L_x_171:
        /* <DEDUP_REMOVED lines=11> */
.L_x_172:
        /* <DEDUP_REMOVED lines=11> */
.L_x_173:
        /* <DEDUP_REMOVED lines=11> */
.L_x_174:
        /* <DEDUP_REMOVED lines=11> */
.L_x_175:
        /* <DEDUP_REMOVED lines=11> */
.L_x_176:
        /* <DEDUP_REMOVED lines=11> */
.L_x_177:
        /* <DEDUP_REMOVED lines=11> */
.L_x_178:
        /* <DEDUP_REMOVED lines=11> */
.L_x_179:
        /* <DEDUP_REMOVED lines=11> */
.L_x_180:
        /* <DEDUP_REMOVED lines=11> */
.L_x_181:
        /* <DEDUP_REMOVED lines=11> */
.L_x_182:
        /* <DEDUP_REMOVED lines=11> */
.L_x_183:
        /* <DEDUP_REMOVED lines=11> */
.L_x_184:
        /* <DEDUP_REMOVED lines=11> */
.L_x_185:
        /* <DEDUP_REMOVED lines=11> */
.L_x_186:
        /* <DEDUP_REMOVED lines=11> */
.L_x_187:
        /* <DEDUP_REMOVED lines=11> */
.L_x_188:
        /* <DEDUP_REMOVED lines=11> */
.L_x_189:
        /* <DEDUP_REMOVED lines=11> */
.L_x_190:
        /* <DEDUP_REMOVED lines=11> */
.L_x_191:
        /* <DEDUP_REMOVED lines=11> */
.L_x_192:
        /* <DEDUP_REMOVED lines=11> */
.L_x_193:
        /* <DEDUP_REMOVED lines=11> */
.L_x_194:
        /* <DEDUP_REMOVED lines=11> */
.L_x_195:
[----:B0-----:R0:W1:Y:S02]  /*7eb0*/  SYNCS.PHASECHK.TRANS64.TRYWAIT P0, [R3+URZ], R0 ;  /* 0x00000000030075a7 */ /* 0x001064000800017f */
[----:B-1----:R-:W-:Y:S05]  /*7ec0*/  @!P0 NANOSLEEP.SYNCS 0x989680 ;  /* 0x009896800000895d */ /* 0x002fea0003900000 */
[----:B------:R-:W1:Y:S02]  /*7ed0*/  @!P0 SYNCS.PHASECHK.TRANS64 P0, [R3+URZ], R0 ;  /* 0x00000000030085a7 */ /* 0x000e64000800007f */
[----:B-1----:R-:W-:Y:S05]  /*7ee0*/  @P0 EXIT ;  /* 0x000000000000094d */ /* 0x002fea0003800000 */
[----:B------:R-:W-:Y:S05]  /*7ef0*/  BRA `(.L_x_195) ;  /* 0xfffffffc00ec7947 */ /* 0x000fea000383ffff */
.L_x_196:
[----:B------:R-:W-:-:S00]  /*7f00*/  BRA `(.L_x_196) ;  /* 0xfffffffc00fc7947 */ /* 0x000fc0000383ffff */
[----:B------:R-:W-:-:S00]  /*7f10*/  NOP ;  /* 0x0000000000007918 */ /* 0x000fc00000000000 */
        /* <DEDUP_REMOVED lines=14> */
.L_x_197:


//--------------------- .nv.shared._ZN7cutlass13device_kernelINS_4conv6kernel13ConvUniversalINS1_16ConvProblemShapeILNS1_8OperatorE0ELi3EEENS1_10collective14CollectiveConvINS1_46MainloopSm90TmaGmmaWarpSpecializedImplicitGemmILS5_0ELi37ELi3EN4cute5tupleIJNSA_1CILi1EEESD_SD_EEENS1_36KernelImplicitTmaWarpSpecializedSm90ELi1EEENSB_IJNSC_ILi64EEENSC_ILi128EEENSB_IJNSC_ILi32EEEEEEEEENS_12float_e4m3_tESM_NSA_8TiledMMAINSA_8MMA_AtomIJNSA_4SM904GMMA31MMA_64x128x32_F32E4M3E4M3_SS_TNILNSQ_7ScaleInE1ELSS_1EEEEEENSA_6LayoutISE_NSB_IJNSC_ILi0EEESW_SW_EEEEENSB_IJNSA_10UnderscoreESZ_SZ_EEEEENS7_6detail26Sm90ImplicitGemmTileTraitsINSA_20SM90_TMA_LOAD_IM2COLENSA_14ComposedLayoutINSA_7SwizzleILi1ELi4ELi3EEENSA_18smem_ptr_flag_bitsILi8EEENSV_INSB_IJNSB_IJNSC_ILi8EEES1A_EEENSB_IJSJ_SD_EEENSB_IJSD_NSC_ILi37EEEEEEEEENSB_IJNSB_IJSJ_NSC_ILi256EEEEEENSB_IJSD_SW_EEENSB_IJSW_NSC_ILi2048EEEEEEEEEEEEEvEENS13_INSA_13SM90_TMA_LOADENS15_IS17_S19_NSV_INSB_IJNSB_IJS1A_NSC_ILi16EEEEEES1C_S1E_EEENSB_IJS1H_S1I_NSB_IJSW_NSC_ILi4096EEEEEEEEEEEEEvEEEENS_8epilogue10collective6detail29Sm90TmaWarpSpecializedAdapterINS21_15DefaultEpilogueISM_NSB_IJNSB_IJllllEEESD_SW_EEES26_NS20_6thread17LinearCombinationISM_Li1EffLNS27_9ScaleType4KindE0ELNS_15FloatRoundStyleE2ESM_EENS_4gemm15EpilogueDefaultEEEEEvvEEEEvNT_6ParamsE --------------------------
	.section	.nv.shared._ZN7cutlass13device_kernelINS_4conv6kernel13ConvUniversalINS1_16ConvProblemShapeILNS1_8OperatorE0ELi3EEENS1_10collective14CollectiveConvINS1_46MainloopSm90TmaGmmaWarpSpecializedImplicitGemmILS5_0ELi37ELi3EN4cute5tupleIJNSA_1CILi1EEESD_SD_EEENS1_36KernelImplicitTmaWarpSpecializedSm90ELi1EEENSB_IJNSC_ILi64EEENSC_ILi128EEENSB_IJNSC_ILi32EEEEEEEEENS_12float_e4m3_tESM_NSA_8TiledMMAINSA_8MMA_AtomIJNSA_4SM904GMMA31MMA_64x128x32_F32E4M3E4M3_SS_TNILNSQ_7ScaleInE1ELSS_1EEEEEENSA_6LayoutISE_NSB_IJNSC_ILi0EEESW_SW_EEEEENSB_IJNSA_10UnderscoreESZ_SZ_EEEEENS7_6detail26Sm90ImplicitGemmTileTraitsINSA_20SM90_TMA_LOAD_IM2COLENSA_14ComposedLayoutINSA_7SwizzleILi1ELi4ELi3EEENSA_18smem_ptr_flag_bitsILi8EEENSV_INSB_IJNSB_IJNSC_ILi8EEES1A_EEENSB_IJSJ_SD_EEENSB_IJSD_NSC_ILi37EEEEEEEEENSB_IJNSB_IJSJ_NSC_ILi256EEEEEENSB_IJSD_SW_EEENSB_IJSW_NSC_ILi2048EEEEEEEEEEEEEvEENS13_INSA_13SM90_TMA_LOADENS15_IS17_S19_NSV_INSB_IJNSB_IJS1A_NSC_ILi16EEEEEES1C_S1E_EEENSB_IJS1H_S1I_NSB_IJSW_NSC_ILi4096EEEEEEEEEEEEEvEEEENS_8epilogue10collective6detail29Sm90TmaWarpSpecializedAdapterINS21_15DefaultEpilogueISM_NSB_IJNSB_IJllllEEESD_SW_EEES26_NS20_6thread17LinearCombinationISM_Li1EffLNS27_9ScaleType4KindE0ELNS_15FloatRoundStyleE2ESM_EENS_4gemm15EpilogueDefaultEEEEEvvEEEEvNT_6ParamsE,"aw",@nobits
	.sectionflags	@""
	.align	16
	.zero		1024


//--------------------- .nv.shared.reserved.0     --------------------------
	.section	.nv.shared.reserved.0,"aw",@nobits
	.weak		__nv_reservedSMEM_offset_0_alias
	.size		__nv_reservedSMEM_offset_0_alias, 0, 0
	.other		__nv_reservedSMEM_offset_0_alias,@"STO_CUDA_RESERVED_SHARED STV_DEFAULT"
__nv_reservedSMEM_offset_0_alias:
	.zero		0


//--------------------- .nv.global                --------------------------
	.section	.nv.global,"aw",@nobits
.nv.global:
	.type		_ZN39_INTERNAL_14e239d0_4_k_cu_bc799bfc_27984cute1_E,@object
	.size		_ZN39_INTERNAL_14e239d0_4_k_cu_bc799bfc_27984cute1_E,(_ZN39_INTERNAL_14e239d0_4_k_cu_bc799bfc_27984cuda3std3__45__cpo6cbeginE - _ZN39_INTERNAL_14e239d0_4_k_cu_bc799bfc_27984cute1_E)
_ZN39_INTERNAL_14e239d0_4_k_cu_bc799bfc_27984cute1_E:
	.zero		1
	.type		_ZN39_INTERNAL_14e239d0_4_k_cu_bc799bfc_27984cuda3std3__45__cpo6cbeginE,@object
	.size		_ZN39_INTERNAL_14e239d0_4_k_cu_bc799bfc_27984cuda3std3__45__cpo6cbeginE,(_ZN39_INTERNAL_14e239d0_4_k_cu_bc799bfc_27984cuda3std3__48in_placeE - _ZN39_INTERNAL_14e239d0_4_k_cu_bc799bfc_27984cuda3std3__45__cpo6cbeginE)
_ZN39_INTERNAL_14e239d0_4_k_cu_bc799bfc_27984cuda3std3__45__cpo6cbeginE:
	.zero		1
	.type		_ZN39_INTERNAL_14e239d0_4_k_cu_bc799bfc_27984cuda3std3__48in_placeE,@object
	.size		_ZN39_INTERNAL_14e239d0_4_k_cu_bc799bfc_27984cuda3std3__48in_placeE,(_ZN39_INTERNAL_14e239d0_4_k_cu_bc799bfc_27984cuda3std6ranges3__45__cpo9iter_moveE - _ZN39_INTERNAL_14e239d0_4_k_cu_bc799bfc_27984cuda3std3__48in_placeE)
_ZN39_INTERNAL_14e239d0_4_k_cu_bc799bfc_27984cuda3std3__48in_placeE:
	.zero		1
	.type		_ZN39_INTERNAL_14e239d0_4_k_cu_bc799bfc_27984cuda3std6ranges3__45__cpo9iter_moveE,@object
	.size		_ZN39_INTERNAL_14e239d0_4_k_cu_bc799bfc_27984cuda3std6ranges3__45__cpo9iter_moveE,(_ZN39_INTERNAL_14e239d0_4_k_cu_bc799bfc_27984cuda3std3__45__cpo5beginE - _ZN39_INTERNAL_14e239d0_4_k_cu_bc799bfc_27984cuda3std6ranges3__45__cpo9iter_moveE)
_ZN39_INTERNAL_14e239d0_4_k_cu_bc799bfc_27984cuda3std6ranges3__45__cpo9iter_moveE:
	.zero		1
	.type		_ZN39_INTERNAL_14e239d0_4_k_cu_bc799bfc_27984cuda3std3__45__cpo5beginE,@object
	.size		_ZN39_INTERNAL_14e239d0_4_k_cu_bc799bfc_27984cuda3std3__45__cpo5beginE,(_ZN39_INTERNAL_14e239d0_4_k_cu_bc799bfc_27984cuda3std3__441_GLOBAL__N__14e239d0_4_k_cu_bc799bfc_27986ignoreE - _ZN39_INTERNAL_14e239d0_4_k_cu_bc799bfc_27984cuda3std3__45__cpo5beginE)
_ZN39_INTERNAL_14e239d0_4_k_cu_bc799bfc_27984cuda3std3__45__cpo5beginE:
	.zero		1
	.type		_ZN39_INTERNAL_14e239d0_4_k_cu_bc799bfc_27984cuda3std3__441_GLOBAL__N__14e239d0_4_k_cu_bc799bfc_27986ignoreE,@object
	.size		_ZN39_INTERNAL_14e239d0_4_k_cu_bc799bfc_27984cuda3std3__441_GLOBAL__N__14e239d0_4_k_cu_bc799bfc_27986ignoreE,(_ZN39_INTERNAL_14e239d0_4_k_cu_bc799bfc_27984cute7productE - _ZN39_INTERNAL_14e239d0_4_k_cu_bc799bfc_27984cuda3std3__441_GLOBAL__N__14e239d0_4_k_cu_bc799bfc_27986ignoreE)
_ZN39_INTERNAL_14e239d0_4_k_cu_bc799bfc_27984cuda3std3__441_GLOBAL__N__14e239d0_4_k_cu_bc799bfc_27986ignoreE:
	.zero		1
	.type		_ZN39_INTERNAL_14e239d0_4_k_cu_bc799bfc_27984cute7productE,@object
	.size		_ZN39_INTERNAL_14e239d0_4_k_cu_bc799bfc_27984cute7productE,(_ZN39_INTERNAL_14e239d0_4_k_cu_bc799bfc_27984cuda3std3__45__cpo3endE - _ZN39_INTERNAL_14e239d0_4_k_cu_bc799bfc_27984cute7productE)
_ZN39_INTERNAL_14e239d0_4_k_cu_bc799bfc_27984cute7productE:
	.zero		1
	.type		_ZN39_INTERNAL_14e239d0_4_k_cu_bc799bfc_27984cuda3std3__45__cpo3endE,@object
	.size		_ZN39_INTERNAL_14e239d0_4_k_cu_bc799bfc_27984cuda3std3__45__cpo3endE,(_ZN39_INTERNAL_14e239d0_4_k_cu_bc799bfc_27984cuda3std3__419piecewise_constructE - _ZN39_INTERNAL_14e239d0_4_k_cu_bc799bfc_27984cuda3std3__45__cpo3endE)
_ZN39_INTERNAL_14e239d0_4_k_cu_bc799bfc_27984cuda3std3__45__cpo3endE:
	.zero		1
	.type		_ZN39_INTERNAL_14e239d0_4_k_cu_bc799bfc_27984cuda3std3__419piecewise_constructE,@object
	.size		_ZN39_INTERNAL_14e239d0_4_k_cu_bc799bfc_27984cuda3std3__419piecewise_constructE,(_ZN39_INTERNAL_14e239d0_4_k_cu_bc799bfc_27984cuda3std3__45__cpo4cendE - _ZN39_INTERNAL_14e239d0_4_k_cu_bc799bfc_27984cuda3std3__419piecewise_constructE)
_ZN39_INTERNAL_14e239d0_4_k_cu_bc799bfc_27984cuda3std3__419piecewise_constructE:
	.zero		1
	.type		_ZN39_INTERNAL_14e239d0_4_k_cu_bc799bfc_27984cuda3std3__45__cpo4cendE,@object
	.size		_ZN39_INTERNAL_14e239d0_4_k_cu_bc799bfc_27984cuda3std3__45__cpo4cendE,(_ZN39_INTERNAL_14e239d0_4_k_cu_bc799bfc_27984cuda3std6ranges3__45__cpo4swapE - _ZN39_INTERNAL_14e239d0_4_k_cu_bc799bfc_27984cuda3std3__45__cpo4cendE)
_ZN39_INTERNAL_14e239d0_4_k_cu_bc799bfc_27984cuda3std3__45__cpo4cendE:
	.zero		1
	.type		_ZN39_INTERNAL_14e239d0_4_k_cu_bc799bfc_27984cuda3std6ranges3__45__cpo4swapE,@object
	.size		_ZN39_INTERNAL_14e239d0_4_k_cu_bc799bfc_27984cuda3std6ranges3__45__cpo4swapE,(.L_7 - _ZN39_INTERNAL_14e239d0_4_k_cu_bc799bfc_27984cuda3std6ranges3__45__cpo4swapE)
_ZN39_INTERNAL_14e239d0_4_k_cu_bc799bfc_27984cuda3std6ranges3__45__cpo4swapE:
	.zero		1
.L_7:


//--------------------- .nv.constant0._ZN7cutlass13device_kernelINS_4conv6kernel13ConvUniversalINS1_16ConvProblemShapeILNS1_8OperatorE0ELi3EEENS1_10collective14CollectiveConvINS1_46MainloopSm90TmaGmmaWarpSpecializedImplicitGemmILS5_0ELi37ELi3EN4cute5tupleIJNSA_1CILi1EEESD_SD_EEENS1_36KernelImplicitTmaWarpSpecializedSm90ELi1EEENSB_IJNSC_ILi64EEENSC_ILi128EEENSB_IJNSC_ILi32EEEEEEEEENS_12float_e4m3_tESM_NSA_8TiledMMAINSA_8MMA_AtomIJNSA_4SM904GMMA31MMA_64x128x32_F32E4M3E4M3_SS_TNILNSQ_7ScaleInE1ELSS_1EEEEEENSA_6LayoutISE_NSB_IJNSC_ILi0EEESW_SW_EEEEENSB_IJNSA_10UnderscoreESZ_SZ_EEEEENS7_6detail26Sm90ImplicitGemmTileTraitsINSA_20SM90_TMA_LOAD_IM2COLENSA_14ComposedLayoutINSA_7SwizzleILi1ELi4ELi3EEENSA_18smem_ptr_flag_bitsILi8EEENSV_INSB_IJNSB_IJNSC_ILi8EEES1A_EEENSB_IJSJ_SD_EEENSB_IJSD_NSC_ILi37EEEEEEEEENSB_IJNSB_IJSJ_NSC_ILi256EEEEEENSB_IJSD_SW_EEENSB_IJSW_NSC_ILi2048EEEEEEEEEEEEEvEENS13_INSA_13SM90_TMA_LOADENS15_IS17_S19_NSV_INSB_IJNSB_IJS1A_NSC_ILi16EEEEEES1C_S1E_EEENSB_IJS1H_S1I_NSB_IJSW_NSC_ILi4096EEEEEEEEEEEEEvEEEENS_8epilogue10collective6detail29Sm90TmaWarpSpecializedAdapterINS21_15DefaultEpilogueISM_NSB_IJNSB_IJllllEEESD_SW_EEES26_NS20_6thread17LinearCombinationISM_Li1EffLNS27_9ScaleType4KindE0ELNS_15FloatRoundStyleE2ESM_EENS_4gemm15EpilogueDefaultEEEEEvvEEEEvNT_6ParamsE --------------------------
	.section	.nv.constant0._ZN7cutlass13device_kernelINS_4conv6kernel13ConvUniversalINS1_16ConvProblemShapeILNS1_8OperatorE0ELi3EEENS1_10collective14CollectiveConvINS1_46MainloopSm90TmaGmmaWarpSpecializedImplicitGemmILS5_0ELi37ELi3EN4cute5tupleIJNSA_1CILi1EEESD_SD_EEENS1_36KernelImplicitTmaWarpSpecializedSm90ELi1EEENSB_IJNSC_ILi64EEENSC_ILi128EEENSB_IJNSC_ILi32EEEEEEEEENS_12float_e4m3_tESM_NSA_8TiledMMAINSA_8MMA_AtomIJNSA_4SM904GMMA31MMA_64x128x32_F32E4M3E4M3_SS_TNILNSQ_7ScaleInE1ELSS_1EEEEEENSA_6LayoutISE_NSB_IJNSC_ILi0EEESW_SW_EEEEENSB_IJNSA_10UnderscoreESZ_SZ_EEEEENS7_6detail26Sm90ImplicitGemmTileTraitsINSA_20SM90_TMA_LOAD_IM2COLENSA_14ComposedLayoutINSA_7SwizzleILi1ELi4ELi3EEENSA_18smem_ptr_flag_bitsILi8EEENSV_INSB_IJNSB_IJNSC_ILi8EEES1A_EEENSB_IJSJ_SD_EEENSB_IJSD_NSC_ILi37EEEEEEEEENSB_IJNSB_IJSJ_NSC_ILi256EEEEEENSB_IJSD_SW_EEENSB_IJSW_NSC_ILi2048EEEEEEEEEEEEEvEENS13_INSA_13SM90_TMA_LOADENS15_IS17_S19_NSV_INSB_IJNSB_IJS1A_NSC_ILi16EEEEEES1C_S1E_EEENSB_IJS1H_S1I_NSB_IJSW_NSC_ILi4096EEEEEEEEEEEEEvEEEENS_8epilogue10collective6detail29Sm90TmaWarpSpecializedAdapterINS21_15DefaultEpilogueISM_NSB_IJNSB_IJllllEEESD_SW_EEES26_NS20_6thread17LinearCombinationISM_Li1EffLNS27_9ScaleType4KindE0ELNS_15FloatRoundStyleE2ESM_EENS_4gemm15EpilogueDefaultEEEEEvvEEEEvNT_6ParamsE,"a",@progbits
	.sectionflags	@""
	.align	4
.nv.constant0._ZN7cutlass13device_kernelINS_4conv6kernel13ConvUniversalINS1_16ConvProblemShapeILNS1_8OperatorE0ELi3EEENS1_10collective14CollectiveConvINS1_46MainloopSm90TmaGmmaWarpSpecializedImplicitGemmILS5_0ELi37ELi3EN4cute5tupleIJNSA_1CILi1EEESD_SD_EEENS1_36KernelImplicitTmaWarpSpecializedSm90ELi1EEENSB_IJNSC_ILi64EEENSC_ILi128EEENSB_IJNSC_ILi32EEEEEEEEENS_12float_e4m3_tESM_NSA_8TiledMMAINSA_8MMA_AtomIJNSA_4SM904GMMA31MMA_64x128x32_F32E4M3E4M3_SS_TNILNSQ_7ScaleInE1ELSS_1EEEEEENSA_6LayoutISE_NSB_IJNSC_ILi0EEESW_SW_EEEEENSB_IJNSA_10UnderscoreESZ_SZ_EEEEENS7_6detail26Sm90ImplicitGemmTileTraitsINSA_20SM90_TMA_LOAD_IM2COLENSA_14ComposedLayoutINSA_7SwizzleILi1ELi4ELi3EEENSA_18smem_ptr_flag_bitsILi8EEENSV_INSB_IJNSB_IJNSC_ILi8EEES1A_EEENSB_IJSJ_SD_EEENSB_IJSD_NSC_ILi37EEEEEEEEENSB_IJNSB_IJSJ_NSC_ILi256EEEEEENSB_IJSD_SW_EEENSB_IJSW_NSC_ILi2048EEEEEEEEEEEEEvEENS13_INSA_13SM90_TMA_LOADENS15_IS17_S19_NSV_INSB_IJNSB_IJS1A_NSC_ILi16EEEEEES1C_S1E_EEENSB_IJS1H_S1I_NSB_IJSW_NSC_ILi4096EEEEEEEEEEEEEvEEEENS_8epilogue10collective6detail29Sm90TmaWarpSpecializedAdapterINS21_15DefaultEpilogueISM_NSB_IJNSB_IJllllEEESD_SW_EEES26_NS20_6thread17LinearCombinationISM_Li1EffLNS27_9ScaleType4KindE0ELNS_15FloatRoundStyleE2ESM_EENS_4gemm15EpilogueDefaultEEEEEvvEEEEvNT_6ParamsE:
	.zero		1664


//--------------------- SYMBOLS --------------------------

	.type		.nv.reservedSmem.offset0,@object
	.size		.nv.reservedSmem.offset0,0x4
